	.target	sm_90a

	.elftype	@"ET_EXEC"


//--------------------- .note.nv.tkinfo           --------------------------
	.section	.note.nv.tkinfo,"",@"SHT_NOTE"
	.sectionflags	@"SHF_NOTE_NV_TKINFO"
	.tkinfo
        /*0018*/ 	.word	0x00000002
        /*0030*/ 	.string	""
        /*0030*/ 	.string	"ptxas"
        /*0030*/ 	.string	"Cuda compilation tools, release 13.0, V13.0.88"
        /*0030*/ 	.string	"Build cuda_13.0.r13.0/compiler.36424714_0"
        /*0030*/ 	.string	"-arch sm_90a -m 64 "



//--------------------- .note.nv.cuinfo           --------------------------
	.section	.note.nv.cuinfo,"",@"SHT_NOTE"
	.sectionflags	@"SHF_NOTE_NV_CUINFO"
        /*0018*/ 	.short	0x0002
        /*001a*/ 	.short	0x005a
        /*001c*/ 	.short	0x0082
	.zero		2


//--------------------- .nv.info                  --------------------------
	.section	.nv.info,"",@"SHT_CUDA_INFO"
	.align	4


	//----- nvinfo : EIATTR_REGCOUNT
	.align		4
        /*0000*/ 	.byte	0x04, 0x2f
        /*0002*/ 	.short	(.L_15 - .L_14)
	.align		4
.L_14:
        /*0004*/ 	.word	index@(_ZN7cutlass13device_kernelINS_4gemm6kernel13GemmUniversalIN4cute5tupleIJiiiiEEENS1_10collective13CollectiveMmaINS1_34MainloopSm90TmaGmmaWarpSpecializedILi18ENS5_IJNS4_1CILi1EEENSA_ILi8EEESB_EEENS1_35KernelTmaWarpSpecializedCooperativeEEENS5_IJNSA_ILi256EEENSA_ILi128EEENSA_ILi32EEEEEEaNS5_IJlSB_lEEEaSK_NS4_8TiledMMAINS4_8MMA_AtomIJNS4_4SM904GMMA27MMA_64x128x32_S32S8S8_SS_TNEEEENS4_6LayoutINS5_IJNSA_ILi2EEESB_SB_EEENS5_IJSB_NSA_ILi0EEESU_EEEEENS5_IJNS4_10UnderscoreESX_SX_EEEEENS4_23SM90_TMA_LOAD_MULTICASTENS4_14ComposedLayoutINS4_7SwizzleILi1ELi4ELi3EEENS4_18smem_ptr_flag_bitsILi8EEENSR_INS5_IJSC_SI_EEENS5_IJSI_SB_EEEEEEEvNS4_8identityENS4_13SM90_TMA_LOADES19_vS1A_EENS_8epilogue10collective6detail29Sm90TmaWarpSpecializedAdapterINS1E_15DefaultEpilogueIaSK_SK_NS1D_6thread17LinearCombinationIaLi1EiiLNS1I_9ScaleType4KindE0ELNS_15FloatRoundStyleE2EaEENS1_15EpilogueDefaultEEEEEvvEEEEvNT_6ParamsE)
        /*0008*/ 	.word	0x000000a8


	//----- nvinfo : EIATTR_FRAME_SIZE
	.align		4
.L_15:
        /*000c*/ 	.byte	0x04, 0x11
        /*000e*/ 	.short	(.L_17 - .L_16)
	.align		4
.L_16:
        /*0010*/ 	.word	index@(_ZN7cutlass13device_kernelINS_4gemm6kernel13GemmUniversalIN4cute5tupleIJiiiiEEENS1_10collective13CollectiveMmaINS1_34MainloopSm90TmaGmmaWarpSpecializedILi18ENS5_IJNS4_1CILi1EEENSA_ILi8EEESB_EEENS1_35KernelTmaWarpSpecializedCooperativeEEENS5_IJNSA_ILi256EEENSA_ILi128EEENSA_ILi32EEEEEEaNS5_IJlSB_lEEEaSK_NS4_8TiledMMAINS4_8MMA_AtomIJNS4_4SM904GMMA27MMA_64x128x32_S32S8S8_SS_TNEEEENS4_6LayoutINS5_IJNSA_ILi2EEESB_SB_EEENS5_IJSB_NSA_ILi0EEESU_EEEEENS5_IJNS4_10UnderscoreESX_SX_EEEEENS4_23SM90_TMA_LOAD_MULTICASTENS4_14ComposedLayoutINS4_7SwizzleILi1ELi4ELi3EEENS4_18smem_ptr_flag_bitsILi8EEENSR_INS5_IJSC_SI_EEENS5_IJSI_SB_EEEEEEEvNS4_8identityENS4_13SM90_TMA_LOADES19_vS1A_EENS_8epilogue10collective6detail29Sm90TmaWarpSpecializedAdapterINS1E_15DefaultEpilogueIaSK_SK_NS1D_6thread17LinearCombinationIaLi1EiiLNS1I_9ScaleType4KindE0ELNS_15FloatRoundStyleE2EaEENS1_15EpilogueDefaultEEEEEvvEEEEvNT_6ParamsE)
        /*0014*/ 	.word	0x00000000


	//----- nvinfo : EIATTR_MIN_STACK_SIZE
	.align		4
.L_17:
        /*0018*/ 	.byte	0x04, 0x12
        /*001a*/ 	.short	(.L_19 - .L_18)
	.align		4
.L_18:
        /*001c*/ 	.word	index@(_ZN7cutlass13device_kernelINS_4gemm6kernel13GemmUniversalIN4cute5tupleIJiiiiEEENS1_10collective13CollectiveMmaINS1_34MainloopSm90TmaGmmaWarpSpecializedILi18ENS5_IJNS4_1CILi1EEENSA_ILi8EEESB_EEENS1_35KernelTmaWarpSpecializedCooperativeEEENS5_IJNSA_ILi256EEENSA_ILi128EEENSA_ILi32EEEEEEaNS5_IJlSB_lEEEaSK_NS4_8TiledMMAINS4_8MMA_AtomIJNS4_4SM904GMMA27MMA_64x128x32_S32S8S8_SS_TNEEEENS4_6LayoutINS5_IJNSA_ILi2EEESB_SB_EEENS5_IJSB_NSA_ILi0EEESU_EEEEENS5_IJNS4_10UnderscoreESX_SX_EEEEENS4_23SM90_TMA_LOAD_MULTICASTENS4_14ComposedLayoutINS4_7SwizzleILi1ELi4ELi3EEENS4_18smem_ptr_flag_bitsILi8EEENSR_INS5_IJSC_SI_EEENS5_IJSI_SB_EEEEEEEvNS4_8identityENS4_13SM90_TMA_LOADES19_vS1A_EENS_8epilogue10collective6detail29Sm90TmaWarpSpecializedAdapterINS1E_15DefaultEpilogueIaSK_SK_NS1D_6thread17LinearCombinationIaLi1EiiLNS1I_9ScaleType4KindE0ELNS_15FloatRoundStyleE2EaEENS1_15EpilogueDefaultEEEEEvvEEEEvNT_6ParamsE)
        /*0020*/ 	.word	0x00000000
.L_19:


//--------------------- .nv.compat                --------------------------
	.section	.nv.compat,"",@"SHT_CUDA_COMPAT_INFO"
	.align	4
        /*0000*/ 	.byte	0x02, 0x09, 0x01, 0x00, 0x02, 0x02, 0x04, 0x00, 0x02, 0x05, 0x05, 0x00, 0x03, 0x07, 0x01, 0x01
        /*0010*/ 	.byte	0x02, 0x03, 0x01, 0x00, 0x02, 0x06, 0x01, 0x00, 0x04, 0x0b, 0x08, 0x00, 0x00, 0x00, 0x00, 0x00
        /*0020*/ 	.byte	0x00, 0x00, 0x00, 0x00


//--------------------- .nv.info._ZN7cutlass13device_kernelINS_4gemm6kernel13GemmUniversalIN4cute5tupleIJiiiiEEENS1_10collective13CollectiveMmaINS1_34MainloopSm90TmaGmmaWarpSpecializedILi18ENS5_IJNS4_1CILi1EEENSA_ILi8EEESB_EEENS1_35KernelTmaWarpSpecializedCooperativeEEENS5_IJNSA_ILi256EEENSA_ILi128EEENSA_ILi32EEEEEEaNS5_IJlSB_lEEEaSK_NS4_8TiledMMAINS4_8MMA_AtomIJNS4_4SM904GMMA27MMA_64x128x32_S32S8S8_SS_TNEEEENS4_6LayoutINS5_IJNSA_ILi2EEESB_SB_EEENS5_IJSB_NSA_ILi0EEESU_EEEEENS5_IJNS4_10UnderscoreESX_SX_EEEEENS4_23SM90_TMA_LOAD_MULTICASTENS4_14ComposedLayoutINS4_7SwizzleILi1ELi4ELi3EEENS4_18smem_ptr_flag_bitsILi8EEENSR_INS5_IJSC_SI_EEENS5_IJSI_SB_EEEEEEEvNS4_8identityENS4_13SM90_TMA_LOADES19_vS1A_EENS_8epilogue10collective6detail29Sm90TmaWarpSpecializedAdapterINS1E_15DefaultEpilogueIaSK_SK_NS1D_6thread17LinearCombinationIaLi1EiiLNS1I_9ScaleType4KindE0ELNS_15FloatRoundStyleE2EaEENS1_15EpilogueDefaultEEEEEvvEEEEvNT_6ParamsE --------------------------
	.section	.nv.info._ZN7cutlass13device_kernelINS_4gemm6kernel13GemmUniversalIN4cute5tupleIJiiiiEEENS1_10collective13CollectiveMmaINS1_34MainloopSm90TmaGmmaWarpSpecializedILi18ENS5_IJNS4_1CILi1EEENSA_ILi8EEESB_EEENS1_35KernelTmaWarpSpecializedCooperativeEEENS5_IJNSA_ILi256EEENSA_ILi128EEENSA_ILi32EEEEEEaNS5_IJlSB_lEEEaSK_NS4_8TiledMMAINS4_8MMA_AtomIJNS4_4SM904GMMA27MMA_64x128x32_S32S8S8_SS_TNEEEENS4_6LayoutINS5_IJNSA_ILi2EEESB_SB_EEENS5_IJSB_NSA_ILi0EEESU_EEEEENS5_IJNS4_10UnderscoreESX_SX_EEEEENS4_23SM90_TMA_LOAD_MULTICASTENS4_14ComposedLayoutINS4_7SwizzleILi1ELi4ELi3EEENS4_18smem_ptr_flag_bitsILi8EEENSR_INS5_IJSC_SI_EEENS5_IJSI_SB_EEEEEEEvNS4_8identityENS4_13SM90_TMA_LOADES19_vS1A_EENS_8epilogue10collective6detail29Sm90TmaWarpSpecializedAdapterINS1E_15DefaultEpilogueIaSK_SK_NS1D_6thread17LinearCombinationIaLi1EiiLNS1I_9ScaleType4KindE0ELNS_15FloatRoundStyleE2EaEENS1_15EpilogueDefaultEEEEEvvEEEEvNT_6ParamsE,"",@"SHT_CUDA_INFO"
	.sectionflags	@""
	.align	4


	//----- nvinfo : EIATTR_CUDA_API_VERSION
	.align		4
        /*0000*/ 	.byte	0x04, 0x37
        /*0002*/ 	.short	(.L_21 - .L_20)
.L_20:
        /*0004*/ 	.word	0x00000082


	//----- nvinfo : EIATTR_KPARAM_INFO
	.align		4
.L_21:
        /*0008*/ 	.byte	0x04, 0x17
        /*000a*/ 	.short	(.L_23 - .L_22)
.L_22:
        /*000c*/ 	.word	0x00000000
        /*0010*/ 	.short	0x0000
        /*0012*/ 	.short	0x0070
        /*0014*/ 	.byte	0x00, 0xf0, 0x01, 0x10


	//----- nvinfo : EIATTR_SPARSE_MMA_MASK
	.align		4
.L_23:
        /*0018*/ 	.byte	0x03, 0x50
        /*001a*/ 	.short	0x0000


	//----- nvinfo : EIATTR_MAXREG_COUNT
	.align		4
        /*001c*/ 	.byte	0x03, 0x1b
        /*001e*/ 	.short	0x00a8


	//----- nvinfo : EIATTR_NUM_BARRIERS
	.align		4
        /*0020*/ 	.byte	0x02, 0x4c
        /*0022*/ 	.byte	0x01
	.zero		1


	//----- nvinfo : EIATTR_EXTERNS
	.align		4
        /*0024*/ 	.byte	0x04, 0x0f
        /*0026*/ 	.short	(.L_25 - .L_24)


	//   ....[0]....
	.align		4
.L_24:
        /*0028*/ 	.word	index@(__assertfail)


	//----- nvinfo : EIATTR_MERCURY_ISA_VERSION
	.align		4
.L_25:
        /*002c*/ 	.byte	0x03, 0x5f
        /*002e*/ 	.short	0x0101


	//----- nvinfo : EIATTR_INT_WARP_WIDE_INSTR_OFFSETS
	.align		4
        /*0030*/ 	.byte	0x04, 0x31
        /*0032*/ 	.short	(.L_27 - .L_26)


	//   ....[0]....
.L_26:
        /*0034*/ 	.word	0x00000620


	//   ....[1]....
        /*0038*/ 	.word	0x00000640


	//   ....[2]....
        /*003c*/ 	.word	0x00000800


	//----- nvinfo : EIATTR_COOP_GROUP_MASK_REGIDS
	.align		4
.L_27:
        /*0040*/ 	.byte	0x04, 0x29
        /*0042*/ 	.short	(.L_29 - .L_28)


	//   ....[0]....
.L_28:
        /*0044*/ 	.word	0xffffffff


	//   ....[1]....
        /*0048*/ 	.word	0xffffffff


	//   ....[2]....
        /*004c*/ 	.word	0xffffffff


	//   ....[3]....
        /*0050*/ 	.word	0xffffffff


	//   ....[4]....
        /*0054*/ 	.word	0xffffffff


	//   ....[5]....
        /*0058*/ 	.word	0xffffffff


	//----- nvinfo : EIATTR_COOP_GROUP_INSTR_OFFSETS
	.align		4
.L_29:
        /*005c*/ 	.byte	0x04, 0x28
        /*005e*/ 	.short	(.L_31 - .L_30)


	//   ....[0]....
.L_30:
        /*0060*/ 	.word	0x00000060


	//   ....[1]....
        /*0064*/ 	.word	0x00000070


	//   ....[2]....
        /*0068*/ 	.word	0x00000130


	//   ....[3]....
        /*006c*/ 	.word	0x000004c0


	//   ....[4]....
        /*0070*/ 	.word	0x00000970


	//   ....[5]....
        /*0074*/ 	.word	0x000013b0


	//----- nvinfo : EIATTR_REG_RECONFIG
	.align		4
.L_31:
        /*0078*/ 	.byte	0x01, 0x54
	.zero		2


	//----- nvinfo : EIATTR_SYSCALL_OFFSETS
	.align		4
        /*007c*/ 	.byte	0x04, 0x46
        /*007e*/ 	.short	(.L_33 - .L_32)


	//   ....[0]....
.L_32:
        /*0080*/ 	.word	0x00001580


	//----- nvinfo : EIATTR_MBARRIER_INSTR_OFFSETS
	.align		4
.L_33:
        /*0084*/ 	.byte	0x04, 0x39
        /*0086*/ 	.short	(.L_35 - .L_34)


	//   ....[0]....
.L_34:
        /*0088*/ 	.word	0x00000250
        /*008c*/ 	.word	0x000000ff
        /*0090*/ 	.word	0x00000000
        /*0094*/ 	.short	0x0100
        /*0096*/ 	.byte	0x08
	.zero		1


	//   ....[1]....
        /*0098*/ 	.word	0x00000260
        /*009c*/ 	.word	0x000000ff
        /*00a0*/ 	.word	0x00000090
        /*00a4*/ 	.short	0x0100
        /*00a6*/ 	.byte	0x08
	.zero		1


	//   ....[2]....
        /*00a8*/ 	.word	0x00000270
        /*00ac*/ 	.word	0x000000ff
        /*00b0*/ 	.word	0x00000008
        /*00b4*/ 	.short	0x0100
        /*00b6*/ 	.byte	0x08
	.zero		1


	//   ....[3]....
        /*00b8*/ 	.word	0x00000280
        /*00bc*/ 	.word	0x000000ff
        /*00c0*/ 	.word	0x00000098
        /*00c4*/ 	.short	0x0100
        /*00c6*/ 	.byte	0x08
	.zero		1


	//   ....[4]....
        /*00c8*/ 	.word	0x00000290
        /*00cc*/ 	.word	0x000000ff
        /*00d0*/ 	.word	0x00000010
        /*00d4*/ 	.short	0x0100
        /*00d6*/ 	.byte	0x08
	.zero		1


	//   ....[5]....
        /*00d8*/ 	.word	0x000002a0
        /*00dc*/ 	.word	0x000000ff
        /*00e0*/ 	.word	0x000000a0
        /*00e4*/ 	.short	0x0100
        /*00e6*/ 	.byte	0x08
	.zero		1


	//   ....[6]....
        /*00e8*/ 	.word	0x000002b0
        /*00ec*/ 	.word	0x000000ff
        /*00f0*/ 	.word	0x00000018
        /*00f4*/ 	.short	0x0100
        /*00f6*/ 	.byte	0x08
	.zero		1


	//   ....[7]....
        /*00f8*/ 	.word	0x000002c0
        /*00fc*/ 	.word	0x000000ff
        /*0100*/ 	.word	0x000000a8
        /*0104*/ 	.short	0x0100
        /*0106*/ 	.byte	0x08
	.zero		1


	//   ....[8]....
        /*0108*/ 	.word	0x000002d0
        /*010c*/ 	.word	0x000000ff
        /*0110*/ 	.word	0x00000020
        /*0114*/ 	.short	0x0100
        /*0116*/ 	.byte	0x08
	.zero		1


	//   ....[9]....
        /*0118*/ 	.word	0x000002e0
        /*011c*/ 	.word	0x000000ff
        /*0120*/ 	.word	0x000000b0
        /*0124*/ 	.short	0x0100
        /*0126*/ 	.byte	0x08
	.zero		1


	//   ....[10]....
        /*0128*/ 	.word	0x000002f0
        /*012c*/ 	.word	0x000000ff
        /*0130*/ 	.word	0x00000028
        /*0134*/ 	.short	0x0100
        /*0136*/ 	.byte	0x08
	.zero		1


	//   ....[11]....
        /*0138*/ 	.word	0x00000300
        /*013c*/ 	.word	0x000000ff
        /*0140*/ 	.word	0x000000b8
        /*0144*/ 	.short	0x0100
        /*0146*/ 	.byte	0x08
	.zero		1


	//   ....[12]....
        /*0148*/ 	.word	0x00000310
        /*014c*/ 	.word	0x000000ff
        /*0150*/ 	.word	0x00000030
        /*0154*/ 	.short	0x0100
        /*0156*/ 	.byte	0x08
	.zero		1


	//   ....[13]....
        /*0158*/ 	.word	0x00000320
        /*015c*/ 	.word	0x000000ff
        /*0160*/ 	.word	0x000000c0
        /*0164*/ 	.short	0x0100
        /*0166*/ 	.byte	0x08
	.zero		1


	//   ....[14]....
        /*0168*/ 	.word	0x00000330
        /*016c*/ 	.word	0x000000ff
        /*0170*/ 	.word	0x00000038
        /*0174*/ 	.short	0x0100
        /*0176*/ 	.byte	0x08
	.zero		1


	//   ....[15]....
        /*0178*/ 	.word	0x00000340
        /*017c*/ 	.word	0x000000ff
        /*0180*/ 	.word	0x000000c8
        /*0184*/ 	.short	0x0100
        /*0186*/ 	.byte	0x08
	.zero		1


	//   ....[16]....
        /*0188*/ 	.word	0x00000350
        /*018c*/ 	.word	0x000000ff
        /*0190*/ 	.word	0x00000040
        /*0194*/ 	.short	0x0100
        /*0196*/ 	.byte	0x08
	.zero		1


	//   ....[17]....
        /*0198*/ 	.word	0x00000360
        /*019c*/ 	.word	0x000000ff
        /*01a0*/ 	.word	0x000000d0
        /*01a4*/ 	.short	0x0100
        /*01a6*/ 	.byte	0x08
	.zero		1


	//   ....[18]....
        /*01a8*/ 	.word	0x00000370
        /*01ac*/ 	.word	0x000000ff
        /*01b0*/ 	.word	0x00000048
        /*01b4*/ 	.short	0x0100
        /*01b6*/ 	.byte	0x08
	.zero		1


	//   ....[19]....
        /*01b8*/ 	.word	0x00000380
        /*01bc*/ 	.word	0x000000ff
        /*01c0*/ 	.word	0x000000d8
        /*01c4*/ 	.short	0x0100
        /*01c6*/ 	.byte	0x08
	.zero		1


	//   ....[20]....
        /*01c8*/ 	.word	0x00000390
        /*01cc*/ 	.word	0x000000ff
        /*01d0*/ 	.word	0x00000050
        /*01d4*/ 	.short	0x0100
        /*01d6*/ 	.byte	0x08
	.zero		1


	//   ....[21]....
        /*01d8*/ 	.word	0x000003a0
        /*01dc*/ 	.word	0x000000ff
        /*01e0*/ 	.word	0x000000e0
        /*01e4*/ 	.short	0x0100
        /*01e6*/ 	.byte	0x08
	.zero		1


	//   ....[22]....
        /*01e8*/ 	.word	0x000003b0
        /*01ec*/ 	.word	0x000000ff
        /*01f0*/ 	.word	0x00000058
        /*01f4*/ 	.short	0x0100
        /*01f6*/ 	.byte	0x08
	.zero		1


	//   ....[23]....
        /*01f8*/ 	.word	0x000003c0
        /*01fc*/ 	.word	0x000000ff
        /*0200*/ 	.word	0x000000e8
        /*0204*/ 	.short	0x0100
        /*0206*/ 	.byte	0x08
	.zero		1


	//   ....[24]....
        /*0208*/ 	.word	0x000003d0
        /*020c*/ 	.word	0x000000ff
        /*0210*/ 	.word	0x00000060
        /*0214*/ 	.short	0x0100
        /*0216*/ 	.byte	0x08
	.zero		1


	//   ....[25]....
        /*0218*/ 	.word	0x000003e0
        /*021c*/ 	.word	0x000000ff
        /*0220*/ 	.word	0x000000f0
        /*0224*/ 	.short	0x0100
        /*0226*/ 	.byte	0x08
	.zero		1


	//   ....[26]....
        /*0228*/ 	.word	0x000003f0
        /*022c*/ 	.word	0x000000ff
        /*0230*/ 	.word	0x00000068
        /*0234*/ 	.short	0x0100
        /*0236*/ 	.byte	0x08
	.zero		1


	//   ....[27]....
        /*0238*/ 	.word	0x00000400
        /*023c*/ 	.word	0x000000ff
        /*0240*/ 	.word	0x000000f8
        /*0244*/ 	.short	0x0100
        /*0246*/ 	.byte	0x08
	.zero		1


	//   ....[28]....
        /*0248*/ 	.word	0x00000410
        /*024c*/ 	.word	0x000000ff
        /*0250*/ 	.word	0x00000070
        /*0254*/ 	.short	0x0100
        /*0256*/ 	.byte	0x08
	.zero		1


	//   ....[29]....
        /*0258*/ 	.word	0x00000420
        /*025c*/ 	.word	0x000000ff
        /*0260*/ 	.word	0x00000100
        /*0264*/ 	.short	0x0100
        /*0266*/ 	.byte	0x08
	.zero		1


	//   ....[30]....
        /*0268*/ 	.word	0x00000430
        /*026c*/ 	.word	0x000000ff
        /*0270*/ 	.word	0x00000078
        /*0274*/ 	.short	0x0100
        /*0276*/ 	.byte	0x08
	.zero		1


	//   ....[31]....
        /*0278*/ 	.word	0x00000440
        /*027c*/ 	.word	0x000000ff
        /*0280*/ 	.word	0x00000108
        /*0284*/ 	.short	0x0100
        /*0286*/ 	.byte	0x08
	.zero		1


	//   ....[32]....
        /*0288*/ 	.word	0x00000450
        /*028c*/ 	.word	0x000000ff
        /*0290*/ 	.word	0x00000080
        /*0294*/ 	.short	0x0100
        /*0296*/ 	.byte	0x08
	.zero		1


	//   ....[33]....
        /*0298*/ 	.word	0x00000460
        /*029c*/ 	.word	0x000000ff
        /*02a0*/ 	.word	0x00000110
        /*02a4*/ 	.short	0x0100
        /*02a6*/ 	.byte	0x08
	.zero		1


	//   ....[34]....
        /*02a8*/ 	.word	0x00000470
        /*02ac*/ 	.word	0x000000ff
        /*02b0*/ 	.word	0x00000088
        /*02b4*/ 	.short	0x0100
        /*02b6*/ 	.byte	0x08
	.zero		1


	//   ....[35]....
        /*02b8*/ 	.word	0x00000480
        /*02bc*/ 	.word	0x000000ff
        /*02c0*/ 	.word	0x00000118
        /*02c4*/ 	.short	0x0100
        /*02c6*/ 	.byte	0x08
	.zero		1


	//   ....[36]....
        /*02c8*/ 	.word	0x000008b0
        /*02cc*/ 	.word	0x000000ff
        /*02d0*/ 	.word	0x00000130
        /*02d4*/ 	.short	0x0100
        /*02d6*/ 	.byte	0x06
	.zero		1


	//   ....[37]....
        /*02d8*/ 	.word	0x00000920
        /*02dc*/ 	.word	0x000000ff
        /*02e0*/ 	.word	0x00000138
        /*02e4*/ 	.short	0x0100
        /*02e6*/ 	.byte	0x06
	.zero		1


	//   ....[38]....
        /*02e8*/ 	.word	0x00001650
        /*02ec*/ 	.word	0x00000003
        /*02f0*/ 	.word	0x00000000
        /*02f4*/ 	.short	0x010a
        /*02f6*/ 	.byte	0x3f
	.zero		1


	//   ....[39]....
        /*02f8*/ 	.word	0x00001690
        /*02fc*/ 	.word	0x00000003
        /*0300*/ 	.word	0x00000000
        /*0304*/ 	.short	0x010a
        /*0306*/ 	.byte	0x3f
	.zero		1


	//   ....[40]....
        /*0308*/ 	.word	0x00001930
        /*030c*/ 	.word	0x00000005
        /*0310*/ 	.word	0x00000000
        /*0314*/ 	.short	0x010a
        /*0316*/ 	.byte	0x3f
	.zero		1


	//   ....[41]....
        /*0318*/ 	.word	0x00001970
        /*031c*/ 	.word	0x00000005
        /*0320*/ 	.word	0x00000000
        /*0324*/ 	.short	0x010a
        /*0326*/ 	.byte	0x3f
	.zero		1


	//   ....[42]....
        /*0328*/ 	.word	0x00001ab0
        /*032c*/ 	.word	0x00000004
        /*0330*/ 	.word	0x00000000
        /*0334*/ 	.short	0x0101
        /*0336*/ 	.byte	0x3f
	.zero		1


	//   ....[43]....
        /*0338*/ 	.word	0x00001cd0
        /*033c*/ 	.word	0x00000000
        /*0340*/ 	.word	0x00000000
        /*0344*/ 	.short	0x0101
        /*0346*/ 	.byte	0x3f
	.zero		1


	//   ....[44]....
        /*0348*/ 	.word	0x00009320
        /*034c*/ 	.word	0x00000017
        /*0350*/ 	.word	0x00000090
        /*0354*/ 	.short	0x010a
        /*0356*/ 	.byte	0x3f
	.zero		1


	//   ....[45]....
        /*0358*/ 	.word	0x00009690
        /*035c*/ 	.word	0x00000003
        /*0360*/ 	.word	0x00000138
        /*0364*/ 	.short	0x0101
        /*0366*/ 	.byte	0x3f
	.zero		1


	//   ....[46]....
        /*0368*/ 	.word	0x00009df0
        /*036c*/ 	.word	0x00000007
        /*0370*/ 	.word	0x00000000
        /*0374*/ 	.short	0x010a
        /*0376*/ 	.byte	0x3f
	.zero		1


	//   ....[47]....
        /*0378*/ 	.word	0x00009e70
        /*037c*/ 	.word	0x00000008
        /*0380*/ 	.word	0x00000000
        /*0384*/ 	.short	0x010a
        /*0386*/ 	.byte	0x3f
	.zero		1


	//   ....[48]....
        /*0388*/ 	.word	0x00009f00
        /*038c*/ 	.word	0x00000009
        /*0390*/ 	.word	0x00000000
        /*0394*/ 	.short	0x010a
        /*0396*/ 	.byte	0x3f
	.zero		1


	//   ....[49]....
        /*0398*/ 	.word	0x00009f90
        /*039c*/ 	.word	0x00000008
        /*03a0*/ 	.word	0x00000000
        /*03a4*/ 	.short	0x010a
        /*03a6*/ 	.byte	0x3f
	.zero		1


	//   ....[50]....
        /*03a8*/ 	.word	0x0000a020
        /*03ac*/ 	.word	0x00000009
        /*03b0*/ 	.word	0x00000000
        /*03b4*/ 	.short	0x010a
        /*03b6*/ 	.byte	0x3f
	.zero		1


	//   ....[51]....
        /*03b8*/ 	.word	0x0000a0b0
        /*03bc*/ 	.word	0x00000008
        /*03c0*/ 	.word	0x00000000
        /*03c4*/ 	.short	0x010a
        /*03c6*/ 	.byte	0x3f
	.zero		1


	//   ....[52]....
        /*03c8*/ 	.word	0x0000a140
        /*03cc*/ 	.word	0x00000009
        /*03d0*/ 	.word	0x00000000
        /*03d4*/ 	.short	0x010a
        /*03d6*/ 	.byte	0x3f
	.zero		1


	//   ....[53]....
        /*03d8*/ 	.word	0x0000a1d0
        /*03dc*/ 	.word	0x00000008
        /*03e0*/ 	.word	0x00000000
        /*03e4*/ 	.short	0x010a
        /*03e6*/ 	.byte	0x3f
	.zero		1


	//   ....[54]....
        /*03e8*/ 	.word	0x0000a260
        /*03ec*/ 	.word	0x00000009
        /*03f0*/ 	.word	0x00000000
        /*03f4*/ 	.short	0x010a
        /*03f6*/ 	.byte	0x3f
	.zero		1


	//   ....[55]....
        /*03f8*/ 	.word	0x0000a2f0
        /*03fc*/ 	.word	0x00000008
        /*0400*/ 	.word	0x00000000
        /*0404*/ 	.short	0x010a
        /*0406*/ 	.byte	0x3f
	.zero		1


	//   ....[56]....
        /*0408*/ 	.word	0x0000a380
        /*040c*/ 	.word	0x00000009
        /*0410*/ 	.word	0x00000000
        /*0414*/ 	.short	0x010a
        /*0416*/ 	.byte	0x3f
	.zero		1


	//   ....[57]....
        /*0418*/ 	.word	0x0000a410
        /*041c*/ 	.word	0x00000008
        /*0420*/ 	.word	0x00000000
        /*0424*/ 	.short	0x010a
        /*0426*/ 	.byte	0x3f
	.zero		1


	//   ....[58]....
        /*0428*/ 	.word	0x0000a4a0
        /*042c*/ 	.word	0x00000009
        /*0430*/ 	.word	0x00000000
        /*0434*/ 	.short	0x010a
        /*0436*/ 	.byte	0x3f
	.zero		1


	//   ....[59]....
        /*0438*/ 	.word	0x0000a530
        /*043c*/ 	.word	0x00000008
        /*0440*/ 	.word	0x00000000
        /*0444*/ 	.short	0x010a
        /*0446*/ 	.byte	0x3f
	.zero		1


	//   ....[60]....
        /*0448*/ 	.word	0x0000a5c0
        /*044c*/ 	.word	0x00000009
        /*0450*/ 	.word	0x00000000
        /*0454*/ 	.short	0x010a
        /*0456*/ 	.byte	0x3f
	.zero		1


	//   ....[61]....
        /*0458*/ 	.word	0x0000a650
        /*045c*/ 	.word	0x00000008
        /*0460*/ 	.word	0x00000000
        /*0464*/ 	.short	0x010a
        /*0466*/ 	.byte	0x3f
	.zero		1


	//   ....[62]....
        /*0468*/ 	.word	0x0000a6e0
        /*046c*/ 	.word	0x0000000b
        /*0470*/ 	.word	0x00000000
        /*0474*/ 	.short	0x010a
        /*0476*/ 	.byte	0x3f
	.zero		1


	//   ....[63]....
        /*0478*/ 	.word	0x0000a770
        /*047c*/ 	.word	0x00000003
        /*0480*/ 	.word	0x00000000
        /*0484*/ 	.short	0x010a
        /*0486*/ 	.byte	0x3f
	.zero		1


	//   ....[64]....
        /*0488*/ 	.word	0x0000a7d0
        /*048c*/ 	.word	0x00000003
        /*0490*/ 	.word	0x00000000
        /*0494*/ 	.short	0x010a
        /*0496*/ 	.byte	0x3f
	.zero		1


	//   ....[65]....
        /*0498*/ 	.word	0x0000a820
        /*049c*/ 	.word	0x00000005
        /*04a0*/ 	.word	0x00000000
        /*04a4*/ 	.short	0x010a
        /*04a6*/ 	.byte	0x3f
	.zero		1


	//   ....[66]....
        /*04a8*/ 	.word	0x0000a8f0
        /*04ac*/ 	.word	0x00000017
        /*04b0*/ 	.word	0x00000090
        /*04b4*/ 	.short	0x010a
        /*04b6*/ 	.byte	0x3f
	.zero		1


	//   ....[67]....
        /*04b8*/ 	.word	0x0000a9c0
        /*04bc*/ 	.word	0x00000007
        /*04c0*/ 	.word	0x00000000
        /*04c4*/ 	.short	0x010a
        /*04c6*/ 	.byte	0x3f
	.zero		1


	//   ....[68]....
        /*04c8*/ 	.word	0x0000aa10
        /*04cc*/ 	.word	0x00000008
        /*04d0*/ 	.word	0x00000000
        /*04d4*/ 	.short	0x010a
        /*04d6*/ 	.byte	0x3f
	.zero		1


	//   ....[69]....
        /*04d8*/ 	.word	0x0000aa60
        /*04dc*/ 	.word	0x00000009
        /*04e0*/ 	.word	0x00000000
        /*04e4*/ 	.short	0x010a
        /*04e6*/ 	.byte	0x3f
	.zero		1


	//   ....[70]....
        /*04e8*/ 	.word	0x0000aab0
        /*04ec*/ 	.word	0x00000008
        /*04f0*/ 	.word	0x00000000
        /*04f4*/ 	.short	0x010a
        /*04f6*/ 	.byte	0x3f
	.zero		1


	//   ....[71]....
        /*04f8*/ 	.word	0x0000ab00
        /*04fc*/ 	.word	0x00000009
        /*0500*/ 	.word	0x00000000
        /*0504*/ 	.short	0x010a
        /*0506*/ 	.byte	0x3f
	.zero		1


	//   ....[72]....
        /*0508*/ 	.word	0x0000ab50
        /*050c*/ 	.word	0x00000008
        /*0510*/ 	.word	0x00000000
        /*0514*/ 	.short	0x010a
        /*0516*/ 	.byte	0x3f
	.zero		1


	//   ....[73]....
        /*0518*/ 	.word	0x0000aba0
        /*051c*/ 	.word	0x00000009
        /*0520*/ 	.word	0x00000000
        /*0524*/ 	.short	0x010a
        /*0526*/ 	.byte	0x3f
	.zero		1


	//   ....[74]....
        /*0528*/ 	.word	0x0000abf0
        /*052c*/ 	.word	0x00000008
        /*0530*/ 	.word	0x00000000
        /*0534*/ 	.short	0x010a
        /*0536*/ 	.byte	0x3f
	.zero		1


	//   ....[75]....
        /*0538*/ 	.word	0x0000ac40
        /*053c*/ 	.word	0x00000009
        /*0540*/ 	.word	0x00000000
        /*0544*/ 	.short	0x010a
        /*0546*/ 	.byte	0x3f
	.zero		1


	//   ....[76]....
        /*0548*/ 	.word	0x0000ac90
        /*054c*/ 	.word	0x00000008
        /*0550*/ 	.word	0x00000000
        /*0554*/ 	.short	0x010a
        /*0556*/ 	.byte	0x3f
	.zero		1


	//   ....[77]....
        /*0558*/ 	.word	0x0000ace0
        /*055c*/ 	.word	0x00000009
        /*0560*/ 	.word	0x00000000
        /*0564*/ 	.short	0x010a
        /*0566*/ 	.byte	0x3f
	.zero		1


	//   ....[78]....
        /*0568*/ 	.word	0x0000ad30
        /*056c*/ 	.word	0x00000008
        /*0570*/ 	.word	0x00000000
        /*0574*/ 	.short	0x010a
        /*0576*/ 	.byte	0x3f
	.zero		1


	//   ....[79]....
        /*0578*/ 	.word	0x0000ad80
        /*057c*/ 	.word	0x00000009
        /*0580*/ 	.word	0x00000000
        /*0584*/ 	.short	0x010a
        /*0586*/ 	.byte	0x3f
	.zero		1


	//   ....[80]....
        /*0588*/ 	.word	0x0000add0
        /*058c*/ 	.word	0x00000008
        /*0590*/ 	.word	0x00000000
        /*0594*/ 	.short	0x010a
        /*0596*/ 	.byte	0x3f
	.zero		1


	//   ....[81]....
        /*0598*/ 	.word	0x0000ae20
        /*059c*/ 	.word	0x00000009
        /*05a0*/ 	.word	0x00000000
        /*05a4*/ 	.short	0x010a
        /*05a6*/ 	.byte	0x3f
	.zero		1


	//   ....[82]....
        /*05a8*/ 	.word	0x0000ae70
        /*05ac*/ 	.word	0x00000008
        /*05b0*/ 	.word	0x00000000
        /*05b4*/ 	.short	0x010a
        /*05b6*/ 	.byte	0x3f
	.zero		1


	//   ....[83]....
        /*05b8*/ 	.word	0x0000aec0
        /*05bc*/ 	.word	0x0000000b
        /*05c0*/ 	.word	0x00000000
        /*05c4*/ 	.short	0x010a
        /*05c6*/ 	.byte	0x3f
	.zero		1


	//----- nvinfo : EIATTR_NUM_MBARRIERS
	.align		4
.L_35:
        /*05c8*/ 	.byte	0x03, 0x38
        /*05ca*/ 	.short	0x0026


	//----- nvinfo : EIATTR_EXIT_INSTR_OFFSETS
	.align		4
        /*05cc*/ 	.byte	0x04, 0x1c
        /*05ce*/ 	.short	(.L_37 - .L_36)


	//   ....[0]....
.L_36:
        /*05d0*/ 	.word	0x00000ad0


	//   ....[1]....
        /*05d4*/ 	.word	0x000012f0


	//   ....[2]....
        /*05d8*/ 	.word	0x00008a30


	//   ....[3]....
        /*05dc*/ 	.word	0x00008f90


	//   ....[4]....
        /*05e0*/ 	.word	0x0000a7c0


	//----- nvinfo : EIATTR_MAX_THREADS
	.align		4
.L_37:
        /*05e4*/ 	.byte	0x04, 0x05
        /*05e6*/ 	.short	(.L_39 - .L_38)
.L_38:
        /*05e8*/ 	.word	0x00000180
        /*05ec*/ 	.word	0x00000001
        /*05f0*/ 	.word	0x00000001


	//----- nvinfo : EIATTR_CRS_STACK_SIZE
	.align		4
.L_39:
        /*05f4*/ 	.byte	0x04, 0x1e
        /*05f6*/ 	.short	(.L_41 - .L_40)
.L_40:
        /*05f8*/ 	.word	0x00000000


	//----- nvinfo : EIATTR_CBANK_PARAM_SIZE
	.align		4
.L_41:
        /*05fc*/ 	.byte	0x03, 0x19
        /*05fe*/ 	.short	0x0470


	//----- nvinfo : EIATTR_PARAM_CBANK
	.align		4
        /*0600*/ 	.byte	0x04, 0x0a
        /*0602*/ 	.short	(.L_43 - .L_42)
	.align		4
.L_42:
        /*0604*/ 	.word	index@(.nv.constant0._ZN7cutlass13device_kernelINS_4gemm6kernel13GemmUniversalIN4cute5tupleIJiiiiEEENS1_10collective13CollectiveMmaINS1_34MainloopSm90TmaGmmaWarpSpecializedILi18ENS5_IJNS4_1CILi1EEENSA_ILi8EEESB_EEENS1_35KernelTmaWarpSpecializedCooperativeEEENS5_IJNSA_ILi256EEENSA_ILi128EEENSA_ILi32EEEEEEaNS5_IJlSB_lEEEaSK_NS4_8TiledMMAINS4_8MMA_AtomIJNS4_4SM904GMMA27MMA_64x128x32_S32S8S8_SS_TNEEEENS4_6LayoutINS5_IJNSA_ILi2EEESB_SB_EEENS5_IJSB_NSA_ILi0EEESU_EEEEENS5_IJNS4_10UnderscoreESX_SX_EEEEENS4_23SM90_TMA_LOAD_MULTICASTENS4_14ComposedLayoutINS4_7SwizzleILi1ELi4ELi3EEENS4_18smem_ptr_flag_bitsILi8EEENSR_INS5_IJSC_SI_EEENS5_IJSI_SB_EEEEEEEvNS4_8identityENS4_13SM90_TMA_LOADES19_vS1A_EENS_8epilogue10collective6detail29Sm90TmaWarpSpecializedAdapterINS1E_15DefaultEpilogueIaSK_SK_NS1D_6thread17LinearCombinationIaLi1EiiLNS1I_9ScaleType4KindE0ELNS_15FloatRoundStyleE2EaEENS1_15EpilogueDefaultEEEEEvvEEEEvNT_6ParamsE)
        /*0608*/ 	.short	0x0210
        /*060a*/ 	.short	0x0470


	//----- nvinfo : EIATTR_SW_WAR
	.align		4
.L_43:
        /*060c*/ 	.byte	0x04, 0x36
        /*060e*/ 	.short	(.L_45 - .L_44)
.L_44:
        /*0610*/ 	.word	0x00000008
.L_45:


//--------------------- .nv.callgraph             --------------------------
	.section	.nv.callgraph,"",@"SHT_CUDA_CALLGRAPH"
	.align	4
	.sectionentsize	8
	.align		4
        /*0000*/ 	.word	0x00000000
	.align		4
        /*0004*/ 	.word	0xffffffff
	.align		4
        /*0008*/ 	.word	index@(_ZN7cutlass13device_kernelINS_4gemm6kernel13GemmUniversalIN4cute5tupleIJiiiiEEENS1_10collective13CollectiveMmaINS1_34MainloopSm90TmaGmmaWarpSpecializedILi18ENS5_IJNS4_1CILi1EEENSA_ILi8EEESB_EEENS1_35KernelTmaWarpSpecializedCooperativeEEENS5_IJNSA_ILi256EEENSA_ILi128EEENSA_ILi32EEEEEEaNS5_IJlSB_lEEEaSK_NS4_8TiledMMAINS4_8MMA_AtomIJNS4_4SM904GMMA27MMA_64x128x32_S32S8S8_SS_TNEEEENS4_6LayoutINS5_IJNSA_ILi2EEESB_SB_EEENS5_IJSB_NSA_ILi0EEESU_EEEEENS5_IJNS4_10UnderscoreESX_SX_EEEEENS4_23SM90_TMA_LOAD_MULTICASTENS4_14ComposedLayoutINS4_7SwizzleILi1ELi4ELi3EEENS4_18smem_ptr_flag_bitsILi8EEENSR_INS5_IJSC_SI_EEENS5_IJSI_SB_EEEEEEEvNS4_8identityENS4_13SM90_TMA_LOADES19_vS1A_EENS_8epilogue10collective6detail29Sm90TmaWarpSpecializedAdapterINS1E_15DefaultEpilogueIaSK_SK_NS1D_6thread17LinearCombinationIaLi1EiiLNS1I_9ScaleType4KindE0ELNS_15FloatRoundStyleE2EaEENS1_15EpilogueDefaultEEEEEvvEEEEvNT_6ParamsE)
	.align		4
        /*000c*/ 	.word	index@(__assertfail)
	.align		4
        /*0010*/ 	.word	0x00000000
	.align		4
        /*0014*/ 	.word	0xfffffffe
	.align		4
        /*0018*/ 	.word	0x00000000
	.align		4
        /*001c*/ 	.word	0xfffffffd
	.align		4
        /*0020*/ 	.word	0x00000000
	.align		4
        /*0024*/ 	.word	0xfffffffc


//--------------------- .nv.constant4             --------------------------
	.section	.nv.constant4,"a",@progbits
	.align	8
	.align		8
.nv.constant4:
        /*0000*/ 	.dword	__assertfail
	.align		8
        /*0008*/ 	.dword	__unnamed_1
	.align		8
        /*0010*/ 	.dword	_ZN40_INTERNAL_5c009880_4_k_cu_b0a83b7f_258364cuda3std3__45__cpo5beginE
	.align		8
        /*0018*/ 	.dword	_ZN40_INTERNAL_5c009880_4_k_cu_b0a83b7f_258364cuda3std3__45__cpo3endE
	.align		8
        /*0020*/ 	.dword	_ZN40_INTERNAL_5c009880_4_k_cu_b0a83b7f_258364cuda3std3__45__cpo6cbeginE
	.align		8
        /*0028*/ 	.dword	_ZN40_INTERNAL_5c009880_4_k_cu_b0a83b7f_258364cuda3std3__45__cpo4cendE
	.align		8
        /*0030*/ 	.dword	_ZN40_INTERNAL_5c009880_4_k_cu_b0a83b7f_258364cuda3std3__442_GLOBAL__N__5c009880_4_k_cu_b0a83b7f_258366ignoreE
	.align		8
        /*0038*/ 	.dword	_ZN40_INTERNAL_5c009880_4_k_cu_b0a83b7f_258364cuda3std3__419piecewise_constructE
	.align		8
        /*0040*/ 	.dword	_ZN40_INTERNAL_5c009880_4_k_cu_b0a83b7f_258364cuda3std3__48in_placeE
	.align		8
        /*0048*/ 	.dword	_ZN40_INTERNAL_5c009880_4_k_cu_b0a83b7f_258364cuda3std6ranges3__45__cpo4swapE
	.align		8
        /*0050*/ 	.dword	_ZN40_INTERNAL_5c009880_4_k_cu_b0a83b7f_258364cuda3std6ranges3__45__cpo9iter_moveE
	.align		8
        /*0058*/ 	.dword	_ZN40_INTERNAL_5c009880_4_k_cu_b0a83b7f_258364cute7productE
	.align		8
        /*0060*/ 	.dword	_ZN40_INTERNAL_5c009880_4_k_cu_b0a83b7f_258364cute1_E
	.align		8
        /*0068*/ 	.dword	$str$22
	.align		8
        /*0070*/ 	.dword	$str$23


//--------------------- .text._ZN7cutlass13device_kernelINS_4gemm6kernel13GemmUniversalIN4cute5tupleIJiiiiEEENS1_10collective13CollectiveMmaINS1_34MainloopSm90TmaGmmaWarpSpecializedILi18ENS5_IJNS4_1CILi1EEENSA_ILi8EEESB_EEENS1_35KernelTmaWarpSpecializedCooperativeEEENS5_IJNSA_ILi256EEENSA_ILi128EEENSA_ILi32EEEEEEaNS5_IJlSB_lEEEaSK_NS4_8TiledMMAINS4_8MMA_AtomIJNS4_4SM904GMMA27MMA_64x128x32_S32S8S8_SS_TNEEEENS4_6LayoutINS5_IJNSA_ILi2EEESB_SB_EEENS5_IJSB_NSA_ILi0EEESU_EEEEENS5_IJNS4_10UnderscoreESX_SX_EEEEENS4_23SM90_TMA_LOAD_MULTICASTENS4_14ComposedLayoutINS4_7SwizzleILi1ELi4ELi3EEENS4_18smem_ptr_flag_bitsILi8EEENSR_INS5_IJSC_SI_EEENS5_IJSI_SB_EEEEEEEvNS4_8identityENS4_13SM90_TMA_LOADES19_vS1A_EENS_8epilogue10collective6detail29Sm90TmaWarpSpecializedAdapterINS1E_15DefaultEpilogueIaSK_SK_NS1D_6thread17LinearCombinationIaLi1EiiLNS1I_9ScaleType4KindE0ELNS_15FloatRoundStyleE2EaEENS1_15EpilogueDefaultEEEEEvvEEEEvNT_6ParamsE --------------------------
	.section	.text._ZN7cutlass13device_kernelINS_4gemm6kernel13GemmUniversalIN4cute5tupleIJiiiiEEENS1_10collective13CollectiveMmaINS1_34MainloopSm90TmaGmmaWarpSpecializedILi18ENS5_IJNS4_1CILi1EEENSA_ILi8EEESB_EEENS1_35KernelTmaWarpSpecializedCooperativeEEENS5_IJNSA_ILi256EEENSA_ILi128EEENSA_ILi32EEEEEEaNS5_IJlSB_lEEEaSK_NS4_8TiledMMAINS4_8MMA_AtomIJNS4_4SM904GMMA27MMA_64x128x32_S32S8S8_SS_TNEEEENS4_6LayoutINS5_IJNSA_ILi2EEESB_SB_EEENS5_IJSB_NSA_ILi0EEESU_EEEEENS5_IJNS4_10UnderscoreESX_SX_EEEEENS4_23SM90_TMA_LOAD_MULTICASTENS4_14ComposedLayoutINS4_7SwizzleILi1ELi4ELi3EEENS4_18smem_ptr_flag_bitsILi8EEENSR_INS5_IJSC_SI_EEENS5_IJSI_SB_EEEEEEEvNS4_8identityENS4_13SM90_TMA_LOADES19_vS1A_EENS_8epilogue10collective6detail29Sm90TmaWarpSpecializedAdapterINS1E_15DefaultEpilogueIaSK_SK_NS1D_6thread17LinearCombinationIaLi1EiiLNS1I_9ScaleType4KindE0ELNS_15FloatRoundStyleE2EaEENS1_15EpilogueDefaultEEEEEvvEEEEvNT_6ParamsE,"ax",@progbits
	.align	128
.text._ZN7cutlass13device_kernelINS_4gemm6kernel13GemmUniversalIN4cute5tupleIJiiiiEEENS1_10collective13CollectiveMmaINS1_34MainloopSm90TmaGmmaWarpSpecializedILi18ENS5_IJNS4_1CILi1EEENSA_ILi8EEESB_EEENS1_35KernelTmaWarpSpecializedCooperativeEEENS5_IJNSA_ILi256EEENSA_ILi128EEENSA_ILi32EEEEEEaNS5_IJlSB_lEEEaSK_NS4_8TiledMMAINS4_8MMA_AtomIJNS4_4SM904GMMA27MMA_64x128x32_S32S8S8_SS_TNEEEENS4_6LayoutINS5_IJNSA_ILi2EEESB_SB_EEENS5_IJSB_NSA_ILi0EEESU_EEEEENS5_IJNS4_10UnderscoreESX_SX_EEEEENS4_23SM90_TMA_LOAD_MULTICASTENS4_14ComposedLayoutINS4_7SwizzleILi1ELi4ELi3EEENS4_18smem_ptr_flag_bitsILi8EEENSR_INS5_IJSC_SI_EEENS5_IJSI_SB_EEEEEEEvNS4_8identityENS4_13SM90_TMA_LOADES19_vS1A_EENS_8epilogue10collective6detail29Sm90TmaWarpSpecializedAdapterINS1E_15DefaultEpilogueIaSK_SK_NS1D_6thread17LinearCombinationIaLi1EiiLNS1I_9ScaleType4KindE0ELNS_15FloatRoundStyleE2EaEENS1_15EpilogueDefaultEEEEEvvEEEEvNT_6ParamsE:
        .type           _ZN7cutlass13device_kernelINS_4gemm6kernel13GemmUniversalIN4cute5tupleIJiiiiEEENS1_10collective13CollectiveMmaINS1_34MainloopSm90TmaGmmaWarpSpecializedILi18ENS5_IJNS4_1CILi1EEENSA_ILi8EEESB_EEENS1_35KernelTmaWarpSpecializedCooperativeEEENS5_IJNSA_ILi256EEENSA_ILi128EEENSA_ILi32EEEEEEaNS5_IJlSB_lEEEaSK_NS4_8TiledMMAINS4_8MMA_AtomIJNS4_4SM904GMMA27MMA_64x128x32_S32S8S8_SS_TNEEEENS4_6LayoutINS5_IJNSA_ILi2EEESB_SB_EEENS5_IJSB_NSA_ILi0EEESU_EEEEENS5_IJNS4_10UnderscoreESX_SX_EEEEENS4_23SM90_TMA_LOAD_MULTICASTENS4_14ComposedLayoutINS4_7SwizzleILi1ELi4ELi3EEENS4_18smem_ptr_flag_bitsILi8EEENSR_INS5_IJSC_SI_EEENS5_IJSI_SB_EEEEEEEvNS4_8identityENS4_13SM90_TMA_LOADES19_vS1A_EENS_8epilogue10collective6detail29Sm90TmaWarpSpecializedAdapterINS1E_15DefaultEpilogueIaSK_SK_NS1D_6thread17LinearCombinationIaLi1EiiLNS1I_9ScaleType4KindE0ELNS_15FloatRoundStyleE2EaEENS1_15EpilogueDefaultEEEEEvvEEEEvNT_6ParamsE,@function
        .size           _ZN7cutlass13device_kernelINS_4gemm6kernel13GemmUniversalIN4cute5tupleIJiiiiEEENS1_10collective13CollectiveMmaINS1_34MainloopSm90TmaGmmaWarpSpecializedILi18ENS5_IJNS4_1CILi1EEENSA_ILi8EEESB_EEENS1_35KernelTmaWarpSpecializedCooperativeEEENS5_IJNSA_ILi256EEENSA_ILi128EEENSA_ILi32EEEEEEaNS5_IJlSB_lEEEaSK_NS4_8TiledMMAINS4_8MMA_AtomIJNS4_4SM904GMMA27MMA_64x128x32_S32S8S8_SS_TNEEEENS4_6LayoutINS5_IJNSA_ILi2EEESB_SB_EEENS5_IJSB_NSA_ILi0EEESU_EEEEENS5_IJNS4_10UnderscoreESX_SX_EEEEENS4_23SM90_TMA_LOAD_MULTICASTENS4_14ComposedLayoutINS4_7SwizzleILi1ELi4ELi3EEENS4_18smem_ptr_flag_bitsILi8EEENSR_INS5_IJSC_SI_EEENS5_IJSI_SB_EEEEEEEvNS4_8identityENS4_13SM90_TMA_LOADES19_vS1A_EENS_8epilogue10collective6detail29Sm90TmaWarpSpecializedAdapterINS1E_15DefaultEpilogueIaSK_SK_NS1D_6thread17LinearCombinationIaLi1EiiLNS1I_9ScaleType4KindE0ELNS_15FloatRoundStyleE2EaEENS1_15EpilogueDefaultEEEEEvvEEEEvNT_6ParamsE,(.L_x_360 - _ZN7cutlass13device_kernelINS_4gemm6kernel13GemmUniversalIN4cute5tupleIJiiiiEEENS1_10collective13CollectiveMmaINS1_34MainloopSm90TmaGmmaWarpSpecializedILi18ENS5_IJNS4_1CILi1EEENSA_ILi8EEESB_EEENS1_35KernelTmaWarpSpecializedCooperativeEEENS5_IJNSA_ILi256EEENSA_ILi128EEENSA_ILi32EEEEEEaNS5_IJlSB_lEEEaSK_NS4_8TiledMMAINS4_8MMA_AtomIJNS4_4SM904GMMA27MMA_64x128x32_S32S8S8_SS_TNEEEENS4_6LayoutINS5_IJNSA_ILi2EEESB_SB_EEENS5_IJSB_NSA_ILi0EEESU_EEEEENS5_IJNS4_10UnderscoreESX_SX_EEEEENS4_23SM90_TMA_LOAD_MULTICASTENS4_14ComposedLayoutINS4_7SwizzleILi1ELi4ELi3EEENS4_18smem_ptr_flag_bitsILi8EEENSR_INS5_IJSC_SI_EEENS5_IJSI_SB_EEEEEEEvNS4_8identityENS4_13SM90_TMA_LOADES19_vS1A_EENS_8epilogue10collective6detail29Sm90TmaWarpSpecializedAdapterINS1E_15DefaultEpilogueIaSK_SK_NS1D_6thread17LinearCombinationIaLi1EiiLNS1I_9ScaleType4KindE0ELNS_15FloatRoundStyleE2EaEENS1_15EpilogueDefaultEEEEEvvEEEEvNT_6ParamsE)
        .other          _ZN7cutlass13device_kernelINS_4gemm6kernel13GemmUniversalIN4cute5tupleIJiiiiEEENS1_10collective13CollectiveMmaINS1_34MainloopSm90TmaGmmaWarpSpecializedILi18ENS5_IJNS4_1CILi1EEENSA_ILi8EEESB_EEENS1_35KernelTmaWarpSpecializedCooperativeEEENS5_IJNSA_ILi256EEENSA_ILi128EEENSA_ILi32EEEEEEaNS5_IJlSB_lEEEaSK_NS4_8TiledMMAINS4_8MMA_AtomIJNS4_4SM904GMMA27MMA_64x128x32_S32S8S8_SS_TNEEEENS4_6LayoutINS5_IJNSA_ILi2EEESB_SB_EEENS5_IJSB_NSA_ILi0EEESU_EEEEENS5_IJNS4_10UnderscoreESX_SX_EEEEENS4_23SM90_TMA_LOAD_MULTICASTENS4_14ComposedLayoutINS4_7SwizzleILi1ELi4ELi3EEENS4_18smem_ptr_flag_bitsILi8EEENSR_INS5_IJSC_SI_EEENS5_IJSI_SB_EEEEEEEvNS4_8identityENS4_13SM90_TMA_LOADES19_vS1A_EENS_8epilogue10collective6detail29Sm90TmaWarpSpecializedAdapterINS1E_15DefaultEpilogueIaSK_SK_NS1D_6thread17LinearCombinationIaLi1EiiLNS1I_9ScaleType4KindE0ELNS_15FloatRoundStyleE2EaEENS1_15EpilogueDefaultEEEEEvvEEEEvNT_6ParamsE,@"STO_CUDA_ENTRY STV_DEFAULT"
_ZN7cutlass13device_kernelINS_4gemm6kernel13GemmUniversalIN4cute5tupleIJiiiiEEENS1_10collective13CollectiveMmaINS1_34MainloopSm90TmaGmmaWarpSpecializedILi18ENS5_IJNS4_1CILi1EEENSA_ILi8EEESB_EEENS1_35KernelTmaWarpSpecializedCooperativeEEENS5_IJNSA_ILi256EEENSA_ILi128EEENSA_ILi32EEEEEEaNS5_IJlSB_lEEEaSK_NS4_8TiledMMAINS4_8MMA_AtomIJNS4_4SM904GMMA27MMA_64x128x32_S32S8S8_SS_TNEEEENS4_6LayoutINS5_IJNSA_ILi2EEESB_SB_EEENS5_IJSB_NSA_ILi0EEESU_EEEEENS5_IJNS4_10UnderscoreESX_SX_EEEEENS4_23SM90_TMA_LOAD_MULTICASTENS4_14ComposedLayoutINS4_7SwizzleILi1ELi4ELi3EEENS4_18smem_ptr_flag_bitsILi8EEENSR_INS5_IJSC_SI_EEENS5_IJSI_SB_EEEEEEEvNS4_8identityENS4_13SM90_TMA_LOADES19_vS1A_EENS_8epilogue10collective6detail29Sm90TmaWarpSpecializedAdapterINS1E_15DefaultEpilogueIaSK_SK_NS1D_6thread17LinearCombinationIaLi1EiiLNS1I_9ScaleType4KindE0ELNS_15FloatRoundStyleE2EaEENS1_15EpilogueDefaultEEEEEvvEEEEvNT_6ParamsE:
[----:B------:R-:W0:Y:S01]  /*0000*/  LDC R1, c[0x0][0x28] ;  /* 0x00000a00ff017b82 */ /* 0x000e220000000800 */
[----:B------:R-:W1:Y:S01]  /*0010*/  S2R R18, SR_TID.X ;  /* 0x0000000000127919 */ /* 0x000e620000002100 */
[----:B------:R-:W-:Y:S01]  /*0020*/  ELECT P0, URZ, PT ;  /* 0x00000000003f782f */ /* 0x000fe20003800000 */
[----:B------:R-:W-:Y:S01]  /*0030*/  BSSY B0, `(.L_x_0) ;  /* 0x000000f000007945 */ /* 0x000fe20003800000 */
[--C-:B-1----:R-:W-:Y:S02]  /*0040*/  SHF.R.U32.HI R0, RZ, 0x5, R18.reuse ;  /* 0x00000005ff007819 */ /* 0x102fe40000011612 */
[----:B------:R-:W-:-:S03]  /*0050*/  SHF.R.U32.HI R3, RZ, 0x7, R18 ;  /* 0x00000007ff037819 */ /* 0x000fc60000011612 */
[----:B------:R-:W1:Y:S04]  /*0060*/  SHFL.IDX PT, R2, R0, RZ, 0x1f ;  /* 0x00001fff00027589 */ /* 0x000e6800000e0000 */
[----:B------:R2:W3:Y:S01]  /*0070*/  SHFL.IDX PT, R5, R3, RZ, 0x1f ;  /* 0x00001fff03057589 */ /* 0x0004e200000e0000 */
[----:B-1----:R-:W-:-:S13]  /*0080*/  ISETP.NE.OR P0, PT, R2, RZ, !P0 ;  /* 0x000000ff0200720c */ /* 0x002fda0004705670 */
[----:B0-23--:R-:W-:Y:S05]  /*0090*/  @P0 BRA `(.L_x_1) ;  /* 0x0000000000200947 */ /* 0x00dfea0003800000 */
[----:B------:R-:W-:Y:S02]  /*00a0*/  ULDC.64 UR4, c[0x0][0x198] ;  /* 0x0000660000047ab9 */ /* 0x000fe40000000a00 */
[----:B------:R-:W-:Y:S02]  /*00b0*/  UIADD3 UR6, UP0, UR4, 0xf0, URZ ;  /* 0x000000f004067890 */ /* 0x000fe4000ff1e03f */
[----:B------:R-:W-:Y:S02]  /*00c0*/  UIADD3 UR4, UP1, UR4, 0x1f0, URZ ;  /* 0x000001f004047890 */ /* 0x000fe4000ff3e03f */
[----:B------:R-:W-:Y:S02]  /*00d0*/  UIADD3.X UR7, URZ, UR5, URZ, UP0, !UPT ;  /* 0x000000053f077290 */ /* 0x000fe400087fe43f */
[----:B------:R-:W-:-:S07]  /*00e0*/  UIADD3.X UR5, URZ, UR5, URZ, UP1, !UPT ;  /* 0x000000053f057290 */ /* 0x000fce0008ffe43f */
[----:B------:R0:W-:Y:S02]  /*00f0*/  UTMACCTL.PF [UR6] ;  /* 0x00000000060079b9 */ /* 0x0001e40008040000 */
[----:B------:R0:W-:Y:S02]  /*0100*/  UTMACCTL.PF [UR4] ;  /* 0x00000000040079b9 */ /* 0x0001e40008040000 */
[----:B0-----:R-:W-:Y:S01]  /*0110*/  NOP ;  /* 0x0000000000007918 */ /* 0x001fe20000000000 */
.L_x_1:
[----:B------:R-:W-:Y:S05]  /*0120*/  BSYNC B0 ;  /* 0x0000000000007941 */ /* 0x000fea0003800000 */
.L_x_0:
[----:B------:R-:W0:Y:S02]  /*0130*/  SHFL.IDX PT, R3, R0, RZ, 0x1f ;  /* 0x00001fff00037589 */ /* 0x000e2400000e0000 */
[----:B0-----:R-:W-:-:S13]  /*0140*/  ISETP.NE.AND P0, PT, R3, RZ, PT ;  /* 0x000000ff0300720c */ /* 0x001fda0003f05270 */
[----:B------:R-:W-:Y:S05]  /*0150*/  @P0 BRA `(.L_x_2) ;  /* 0x0000000000d40947 */ /* 0x000fea0003800000 */
[----:B------:R-:W-:Y:S01]  /*0160*/  ELECT P0, URZ, PT ;  /* 0x00000000003f782f */ /* 0x000fe20003800000 */
[----:B------:R-:W-:-:S12]  /*0170*/  BSSY B0, `(.L_x_2) ;  /* 0x0000033000007945 */ /* 0x000fd80003800000 */
[----:B------:R-:W-:Y:S05]  /*0180*/  @!P0 BRA `(.L_x_3) ;  /* 0x0000000000c48947 */ /* 0x000fea0003800000 */
[----:B------:R-:W0:Y:S01]  /*0190*/  S2UR UR8, SR_CgaCtaId ;  /* 0x00000000000879c3 */ /* 0x000e220000008800 */
[----:B------:R-:W-:Y:S01]  /*01a0*/  UMOV UR4, 0x400 ;  /* 0x0000040000047882 */ /* 0x000fe20000000000 */
[----:B------:R-:W-:Y:S01]  /*01b0*/  UMOV UR5, 0x1 ;  /* 0x0000000100057882 */ /* 0x000fe20000000000 */
[----:B------:R-:W-:Y:S02]  /*01c0*/  UMOV UR6, 0x10 ;  /* 0x0000001000067882 */ /* 0x000fe40000000000 */
[----:B------:R-:W-:-:S04]  /*01d0*/  UIADD3 UR6, -UR6, 0x100000, URZ ;  /* 0x0010000006067890 */ /* 0x000fc8000fffe13f */
[----:B------:R-:W-:Y:S02]  /*01e0*/  USHF.L.U32 UR7, UR6, 0xb, URZ ;  /* 0x0000000b06077899 */ /* 0x000fe4000800063f */
[----:B------:R-:W-:Y:S02]  /*01f0*/  USHF.L.U32 UR6, UR6, 0x1, URZ ;  /* 0x0000000106067899 */ /* 0x000fe4000800063f */
[----:B0-----:R-:W-:Y:S02]  /*0200*/  ULEA UR8, UR8, UR4, 0x18 ;  /* 0x0000000408087291 */ /* 0x001fe4000f8ec03f */
[----:B------:R-:W-:-:S04]  /*0210*/  UIADD3 UR4, -UR5, 0x100000, URZ ;  /* 0x0010000005047890 */ /* 0x000fc8000fffe13f */
[----:B------:R-:W-:Y:S02]  /*0220*/  USHF.L.U32 UR5, UR4, 0xb, URZ ;  /* 0x0000000b04057899 */ /* 0x000fe4000800063f */
[----:B------:R-:W-:Y:S01]  /*0230*/  USHF.L.U32 UR4, UR4, 0x1, URZ ;  /* 0x0000000104047899 */ /* 0x000fe2000800063f */
[----:B------:R-:W0:Y:S11]  /*0240*/  FENCE.VIEW.ASYNC.S ;  /* 0x00000000000073c6 */ /* 0x000e360000000000 */
[----:B0-----:R0:W1:Y:S01]  /*0250*/  SYNCS.EXCH.64 URZ, [UR8], UR4 ;  /* 0x00000004083f75b2 */ /* 0x0010620008000100 */
[----:B------:R0:W2:Y:S01]  /*0260*/  SYNCS.EXCH.64 URZ, [UR8+0x90], UR6 ;  /* 0x00009006083f75b2 */ /* 0x0000a20008000100 */
[----:B------:R0:W3:Y:S01]  /*0270*/  SYNCS.EXCH.64 URZ, [UR8+0x8], UR4 ;  /* 0x00000804083f75b2 */ /* 0x0000e20008000100 */
[----:B------:R0:W4:Y:S01]  /*0280*/  SYNCS.EXCH.64 URZ, [UR8+0x98], UR6 ;  /* 0x00009806083f75b2 */ /* 0x0001220008000100 */
[----:B------:R0:W0:Y:S01]  /*0290*/  SYNCS.EXCH.64 URZ, [UR8+0x10], UR4 ;  /* 0x00001004083f75b2 */ /* 0x0000220008000100 */
        /* <DEDUP_REMOVED lines=31> */
[----:B-1234-:R-:W-:Y:S01]  /*0490*/  NOP ;  /* 0x0000000000007918 */ /* 0x01efe20000000000 */
.L_x_3:
[----:B0-----:R-:W-:Y:S05]  /*04a0*/  BSYNC B0 ;  /* 0x0000000000007941 */ /* 0x001fea0003800000 */
.L_x_2:
[----:B------:R-:W-:Y:S01]  /*04b0*/  SHF.R.S32.HI R7, RZ, 0x1f, R18 ;  /* 0x0000001fff077819 */ /* 0x000fe20000011412 */
[----:B------:R-:W0:Y:S01]  /*04c0*/  SHFL.IDX PT, R0, R0, RZ, 0x1f ;  /* 0x00001fff00007589 */ /* 0x000e2200000e0000 */
[----:B------:R-:W1:Y:S01]  /*04d0*/  S2UR UR8, SR_CTAID.X ;  /* 0x00000000000879c3 */ /* 0x000e620000002500 */
[----:B------:R-:W-:Y:S02]  /*04e0*/  ELECT P0, URZ, PT ;  /* 0x00000000003f782f */ /* 0x000fe40003800000 */
[----:B------:R-:W-:Y:S01]  /*04f0*/  LEA.HI R7, R7, R18, RZ, 0x7 ;  /* 0x0000001207077211 */ /* 0x000fe200078f38ff */
[----:B------:R-:W2:Y:S01]  /*0500*/  S2R R4, SR_CTAID.Y ;  /* 0x0000000000047919 */ /* 0x000ea20000002600 */
[----:B------:R-:W-:Y:S01]  /*0510*/  ULDC UR4, c[0x0][0x154] ;  /* 0x0000550000047ab9 */ /* 0x000fe20000000800 */
[----:B------:R-:W-:Y:S01]  /*0520*/  NOP ;  /* 0x0000000000007918 */ /* 0x000fe20000000000 */
[----:B------:R-:W-:Y:S01]  /*0530*/  LOP3.LUT R7, R7, 0xffffff80, RZ, 0xc0, !PT ;  /* 0xffffff8007077812 */ /* 0x000fe200078ec0ff */
[----:B------:R-:W-:Y:S01]  /*0540*/  NOP ;  /* 0x0000000000007918 */ /* 0x000fe20000000000 */
[----:B------:R-:W3:Y:S03]  /*0550*/  LDC R13, c[0x0][0x140] ;  /* 0x00005000ff0d7b82 */ /* 0x000ee60000000800 */
[----:B------:R-:W-:-:S05]  /*0560*/  IMAD.IADD R7, R18, 0x1, -R7 ;  /* 0x0000000112077824 */ /* 0x000fca00078e0a07 */
[----:B------:R-:W-:Y:S01]  /*0570*/  SHF.R.S32.HI R6, RZ, 0x1f, R7 ;  /* 0x0000001fff067819 */ /* 0x000fe20000011407 */
[----:B------:R-:W4:Y:S01]  /*0580*/  LDC R10, c[0x0][0x144] ;  /* 0x00005100ff0a7b82 */ /* 0x000f220000000800 */
[----:B------:R-:W-:Y:S02]  /*0590*/  LOP3.LUT P2, RZ, R7, 0x7, RZ, 0xc0, !PT ;  /* 0x0000000707ff7812 */ /* 0x000fe4000784c0ff */
[----:B------:R-:W-:Y:S02]  /*05a0*/  LEA.HI R6, R6, R7, RZ, 0x3 ;  /* 0x0000000706067211 */ /* 0x000fe400078f18ff */
[----:B0-----:R-:W-:Y:S02]  /*05b0*/  ISETP.NE.OR P0, PT, R0, RZ, !P0 ;  /* 0x000000ff0000720c */ /* 0x001fe40004705670 */
[--C-:B------:R-:W-:Y:S02]  /*05c0*/  SHF.R.S32.HI R0, RZ, 0x3, R6.reuse ;  /* 0x00000003ff007819 */ /* 0x100fe40000011406 */
[----:B------:R-:W-:-:S02]  /*05d0*/  SHF.R.S32.HI R9, RZ, 0x1f, R6 ;  /* 0x0000001fff097819 */ /* 0x000fc40000011406 */
[----:B------:R-:W-:Y:S02]  /*05e0*/  SHF.R.S32.HI R6, RZ, 0x1f, R3 ;  /* 0x0000001fff067819 */ /* 0x000fe40000011403 */
[----:B------:R-:W-:Y:S02]  /*05f0*/  LEA.HI R9, R9, R0, RZ, 0x2 ;  /* 0x0000000009097211 */ /* 0x000fe400078f10ff */
[----:B------:R-:W-:Y:S02]  /*0600*/  LEA.HI R6, R6, R3, RZ, 0x2 ;  /* 0x0000000306067211 */ /* 0x000fe400078f10ff */
[----:B--2---:R-:W-:Y:S01]  /*0610*/  I2FP.F32.U32 R8, R4 ;  /* 0x0000000400087245 */ /* 0x004fe20000201000 */
[----:B------:R-:W-:Y:S01]  /*0620*/  VOTEU.ALL UP0, P0 ;  /* 0x00000000003f7886 */ /* 0x000fe20000000000 */
[----:B------:R-:W-:Y:S01]  /*0630*/  LOP3.LUT R6, R6, 0x3ffffffc, RZ, 0xc0, !PT ;  /* 0x3ffffffc06067812 */ /* 0x000fe200078ec0ff */
[----:B------:R-:W-:Y:S01]  /*0640*/  VOTEU.ALL UP1, P0 ;  /* 0x00000000003f7886 */ /* 0x000fe20000020000 */
[----:B------:R-:W-:Y:S01]  /*0650*/  LOP3.LUT R9, R9, 0xfffffffc, RZ, 0xc0, !PT ;  /* 0xfffffffc09097812 */ /* 0x000fe200078ec0ff */
[----:B------:R-:W-:Y:S01]  /*0660*/  FMUL R12, R8, UR4 ;  /* 0x00000004080c7c20 */ /* 0x000fe20008400000 */
[----:B------:R-:W0:Y:S01]  /*0670*/  @!UP0 S2UR UR7, SR_CgaCtaId ;  /* 0x00000000000789c3 */ /* 0x000e220000008800 */
[----:B------:R-:W-:Y:S01]  /*0680*/  IMAD.IADD R11, R3, 0x1, -R6 ;  /* 0x00000001030b7824 */ /* 0x000fe200078e0a06 */
[----:B-1----:R-:W-:Y:S01]  /*0690*/  I2FP.F32.U32 R6, UR8 ;  /* 0x0000000800067c45 */ /* 0x002fe20008201000 */
[----:B------:R-:W-:Y:S01]  /*06a0*/  IMAD.IADD R0, R0, 0x1, -R9 ;  /* 0x0000000100007824 */ /* 0x000fe200078e0a09 */
[----:B------:R-:W-:Y:S01]  /*06b0*/  ULDC UR4, c[0x0][0x150] ;  /* 0x0000540000047ab9 */ /* 0x000fe20000000800 */
[----:B------:R-:W1:Y:S01]  /*06c0*/  F2I.U32.TRUNC.NTZ R12, R12 ;  /* 0x0000000c000c7305 */ /* 0x000e62000020f000 */
[----:B------:R-:W-:Y:S01]  /*06d0*/  SHF.R.S32.HI R3, RZ, 0x1f, R2 ;  /* 0x0000001fff037819 */ /* 0x000fe20000011402 */
[----:B------:R-:W-:Y:S01]  /*06e0*/  FMUL R8, R6, UR4 ;  /* 0x0000000406087c20 */ /* 0x000fe20008400000 */
[----:B------:R-:W2:Y:S01]  /*06f0*/  LDC R9, c[0x0][0x148] ;  /* 0x00005200ff097b82 */ /* 0x000ea20000000800 */
[----:B------:R-:W-:Y:S01]  /*0700*/  IMAD R11, R11, 0x4, R0 ;  /* 0x000000040b0b7824 */ /* 0x000fe200078e0200 */
[----:B------:R-:W-:Y:S01]  /*0710*/  LEA.HI R3, R3, R2, RZ, 0x2 ;  /* 0x0000000203037211 */ /* 0x000fe200078f10ff */
[----:B------:R-:W-:Y:S01]  /*0720*/  UMOV UR4, 0x20 ;  /* 0x0000002000047882 */ /* 0x000fe20000000000 */
[----:B------:R-:W-:Y:S01]  /*0730*/  @!UP0 UMOV UR6, 0x400 ;  /* 0x0000040000068882 */ /* 0x000fe20000000000 */
[----:B------:R-:W5:Y:S01]  /*0740*/  F2I.U32.TRUNC.NTZ R8, R8 ;  /* 0x0000000800087305 */ /* 0x000f62000020f000 */
[----:B------:R-:W-:Y:S01]  /*0750*/  LOP3.LUT R3, R3, 0xfffffffc, RZ, 0xc0, !PT ;  /* 0xfffffffc03037812 */ /* 0x000fe200078ec0ff */
[----:B------:R-:W-:Y:S01]  /*0760*/  IMAD.SHL.U32 R6, R11, 0x4, RZ ;  /* 0x000000040b067824 */ /* 0x000fe200078e00ff */
[----:B------:R-:W-:-:S04]  /*0770*/  @!UP0 UIADD3 UR4, -UR4, 0x100000, URZ ;  /* 0x0010000004048890 */ /* 0x000fc8000fffe13f */
[----:B------:R-:W-:Y:S02]  /*0780*/  @!UP0 USHF.L.U32 UR5, UR4, 0xb, URZ ;  /* 0x0000000b04058899 */ /* 0x000fe4000800063f */
[----:B------:R-:W-:Y:S01]  /*0790*/  @!UP0 USHF.L.U32 UR4, UR4, 0x1, URZ ;  /* 0x0000000104048899 */ /* 0x000fe2000800063f */
[----:B---3--:R-:W-:Y:S01]  /*07a0*/  ISETP.EQ.U32.AND P3, PT, R13, 0x1, PT ;  /* 0x000000010d00780c */ /* 0x008fe20003f62070 */
[----:B------:R-:W-:Y:S01]  /*07b0*/  IMAD.IADD R0, R2, 0x1, -R3 ;  /* 0x0000000102007824 */ /* 0x000fe200078e0a03 */
[----:B------:R-:W-:Y:S01]  /*07c0*/  LOP3.LUT R23, R11, 0xc, R6, 0x78, !PT ;  /* 0x0000000c0b177812 */ /* 0x000fe200078e7806 */
[----:B-1----:R-:W-:Y:S01]  /*07d0*/  IMAD.MOV R14, RZ, RZ, -R12 ;  /* 0x000000ffff0e7224 */ /* 0x002fe200078e0a0c */
[----:B0-----:R-:W-:Y:S02]  /*07e0*/  @!UP0 ULEA UR6, UR7, UR6, 0x18 ;  /* 0x0000000607068291 */ /* 0x001fe4000f8ec03f */
[C---:B------:R-:W-:Y:S01]  /*07f0*/  ISETP.NE.AND P1, PT, R0.reuse, 0x3, PT ;  /* 0x000000030000780c */ /* 0x040fe20003f25270 */
[----:B------:R-:W-:Y:S01]  /*0800*/  VOTEU.ALL UP0, P0 ;  /* 0x00000000003f7886 */ /* 0x000fe20000000000 */
[----:B------:R-:W-:Y:S01]  /*0810*/  ISETP.LT.U32.AND P0, PT, R23, 0x8, !P2 ;  /* 0x000000081700780c */ /* 0x000fe20005701070 */
[----:B-----5:R-:W-:Y:S01]  /*0820*/  IMAD.MOV R3, RZ, RZ, -R8 ;  /* 0x000000ffff037224 */ /* 0x020fe200078e0a08 */
[----:B------:R-:W-:Y:S01]  /*0830*/  ISETP.EQ.OR P1, PT, R0, RZ, !P1 ;  /* 0x000000ff0000720c */ /* 0x000fe20004f22670 */
[C---:B------:R-:W-:Y:S01]  /*0840*/  VIADD R8, R5.reuse, 0xffffffff ;  /* 0xffffffff05087836 */ /* 0x040fe20000000000 */
[----:B------:R-:W-:Y:S01]  /*0850*/  ISETP.NE.AND P2, PT, R5, RZ, PT ;  /* 0x000000ff0500720c */ /* 0x000fe20003f45270 */
[----:B--2---:R-:W-:Y:S01]  /*0860*/  IMAD R2, R9, R14, R4 ;  /* 0x0000000e09027224 */ /* 0x004fe200078e0204 */
[----:B------:R-:W-:Y:S01]  /*0870*/  ISETP.EQ.AND P1, PT, R5, RZ, P1 ;  /* 0x000000ff0500720c */ /* 0x000fe20000f22270 */
[----:B----4-:R-:W-:Y:S01]  /*0880*/  IMAD R3, R10, R3, UR8 ;  /* 0x000000080a037e24 */ /* 0x010fe2000f8e0203 */
[----:B------:R-:W-:Y:S01]  /*0890*/  ISETP.GE.U32.AND P5, PT, R8, 0x2, PT ;  /* 0x000000020800780c */ /* 0x000fe20003fa6070 */
[----:B------:R-:W0:Y:S02]  /*08a0*/  FENCE.VIEW.ASYNC.S ;  /* 0x00000000000073c6 */ /* 0x000e240000000000 */
[----:B0-----:R0:W1:Y:S01]  /*08b0*/  @!UP0 SYNCS.EXCH.64 URZ, [UR6+0x130], UR4 ;  /* 0x00013004063f85b2 */ /* 0x0010620008000100 */
[----:B------:R-:W-:-:S02]  /*08c0*/  ISETP.NE.AND P4, PT, R2, R23, PT ;  /* 0x000000170200720c */ /* 0x000fc40003f85270 */
[----:B------:R-:W-:Y:S02]  /*08d0*/  SEL R19, RZ, 0x1, !P1 ;  /* 0x00000001ff137807 */ /* 0x000fe40004800000 */
[----:B------:R-:W-:Y:S02]  /*08e0*/  ISETP.EQ.OR P4, PT, R3, RZ, !P4 ;  /* 0x000000ff0300720c */ /* 0x000fe40006782670 */
[----:B------:R-:W-:Y:S02]  /*08f0*/  SEL R19, R19, 0x2, P5 ;  /* 0x0000000213137807 */ /* 0x000fe40002800000 */
[----:B------:R-:W-:-:S04]  /*0900*/  PLOP3.LUT P0, PT, P0, P4, PT, 0x80, 0x0 ;  /* 0x000000000000781c */ /* 0x000fc80000709070 */
[----:B------:R-:W-:Y:S01]  /*0910*/  P2R R157, PR, RZ, 0x1 ;  /* 0x00000001ff9d7803 */ /* 0x000fe20000000000 */
[----:B------:R0:W2:Y:S01]  /*0920*/  @!UP1 SYNCS.EXCH.64 URZ, [UR6+0x138], UR4 ;  /* 0x00013804063f95b2 */ /* 0x0000a20008000100 */
[----:B------:R-:W-:Y:S01]  /*0930*/  NOP ;  /* 0x0000000000007918 */ /* 0x000fe20000000000 */
[----:B------:R-:W-:Y:S06]  /*0940*/  @!P3 BRA `(.L_x_4) ;  /* 0x000000000008b947 */ /* 0x000fec0003800000 */
[----:B-12---:R-:W-:Y:S01]  /*0950*/  UCGABAR_ARV ;  /* 0x00000000000079c7 */ /* 0x006fe20008000000 */
[----:B------:R-:W-:Y:S05]  /*0960*/  BRA `(.L_x_5) ;  /* 0x0000000000047947 */ /* 0x000fea0003800000 */
.L_x_4:
[----:B-12---:R-:W-:Y:S01]  /*0970*/  NOP ;  /* 0x0000000000007918 */ /* 0x006fe20000000000 */
.L_x_5:
[----:B------:R-:W1:Y:S01]  /*0980*/  LDC R2, c[0x0][0x65c] ;  /* 0x00019700ff027b82 */ /* 0x000e620000000800 */
[----:B------:R-:W-:Y:S02]  /*0990*/  IMAD.U32 R6, RZ, RZ, UR8 ;  /* 0x00000008ff067e24 */ /* 0x000fe4000f8e00ff */
[----:B------:R-:W-:Y:S01]  /*09a0*/  IMAD.MOV.U32 R7, RZ, RZ, RZ ;  /* 0x000000ffff077224 */ /* 0x000fe200078e00ff */
[----:B-1----:R-:W-:-:S04]  /*09b0*/  ISETP.NE.AND P1, PT, R2, 0x1, PT ;  /* 0x000000010200780c */ /* 0x002fc80003f25270 */
[----:B------:R-:W-:-:S09]  /*09c0*/  P2R R5, PR, RZ, 0x2 ;  /* 0x00000002ff057803 */ /* 0x000fd20000000000 */
[----:B------:R-:W1:Y:S01]  /*09d0*/  @P1 LDC R17, c[0x0][0x10] ;  /* 0x00000400ff111b82 */ /* 0x000e620000000800 */
[----:B------:R-:W-:Y:S02]  /*09e0*/  @P1 IMAD.MOV.U32 R5, RZ, RZ, RZ ;  /* 0x000000ffff051224 */ /* 0x000fe400078e00ff */
[----:B------:R-:W-:-:S05]  /*09f0*/  @P1 IMAD.MOV.U32 R13, RZ, RZ, RZ ;  /* 0x000000ffff0d1224 */ /* 0x000fca00078e00ff */
[----:B------:R-:W2:Y:S01]  /*0a00*/  @!P1 LDC R11, c[0x0][0xc] ;  /* 0x00000300ff0b9b82 */ /* 0x000ea20000000800 */
[----:B-1----:R-:W-:-:S04]  /*0a10*/  @P1 IMAD.WIDE.U32 R16, R17, UR8, R4 ;  /* 0x0000000811101c25 */ /* 0x002fc8000f8e0004 */
[----:B------:R-:W-:Y:S02]  /*0a20*/  @P1 IMAD.IADD R17, R17, 0x1, R13 ;  /* 0x0000000111111824 */ /* 0x000fe400078e020d */
[----:B--2---:R-:W-:-:S04]  /*0a30*/  @!P1 IMAD.WIDE.U32 R6, R4, R11, R6 ;  /* 0x0000000b04069225 */ /* 0x004fc800078e0006 */
[----:B------:R-:W-:Y:S02]  /*0a40*/  @!P1 IMAD.MOV.U32 R16, RZ, RZ, R6 ;  /* 0x000000ffff109224 */ /* 0x000fe400078e0006 */
[----:B------:R-:W-:Y:S01]  /*0a50*/  @!P1 IMAD.MOV.U32 R17, RZ, RZ, R7 ;  /* 0x000000ffff119224 */ /* 0x000fe200078e0007 */
[----:B------:R-:W-:Y:S06]  /*0a60*/  @!P3 BRA `(.L_x_6) ;  /* 0x00000000000cb947 */ /* 0x000fec0003800000 */
[----:B------:R-:W-:Y:S01]  /*0a70*/  UCGABAR_WAIT ;  /* 0x0000000000007dc7 */ /* 0x000fe20008000000 */
[----:B------:R-:W-:Y:S01]  /*0a80*/  CCTL.IVALL ;  /* 0x00000000ff00798f */ /* 0x000fe20002000000 */
[----:B------:R-:W-:Y:S05]  /*0a90*/  BRA `(.L_x_7) ;  /* 0x0000000000047947 */ /* 0x000fea0003800000 */
.L_x_6:
[----:B------:R-:W-:Y:S06]  /*0aa0*/  BAR.SYNC.DEFER_BLOCKING 0x0 ;  /* 0x0000000000007b1d */ /* 0x000fec0000010000 */
.L_x_7:
[----:B------:R-:W-:Y:S05]  /*0ab0*/  @!P2 BRA `(.L_x_8) ;  /* 0x0000007c00e0a947 */ /* 0x000fea0003800000 */
[----:B------:R-:W-:-:S13]  /*0ac0*/  ISETP.GT.U32.AND P0, PT, R8, 0x1, PT ;  /* 0x000000010800780c */ /* 0x000fda0003f04070 */
[----:B0-----:R-:W-:Y:S05]  /*0ad0*/  @P0 EXIT ;  /* 0x000000000000094d */ /* 0x001fea0003800000 */
[----:B------:R-:W-:Y:S01]  /*0ae0*/  ULDC.64 UR4, c[0x0][0x650] ;  /* 0x0001940000047ab9 */ /* 0x000fe20000000a00 */
[----:B------:R-:W-:Y:S01]  /*0af0*/  PRMT R0, RZ, 0x7610, R0 ;  /* 0x00007610ff007816 */ /* 0x000fe20000000000 */
[----:B------:R-:W-:Y:S01]  /*0b00*/  IMAD.MOV.U32 R153, RZ, RZ, -0x1 ;  /* 0xffffffffff997424 */ /* 0x000fe200078e00ff */
[----:B------:R-:W-:Y:S01]  /*0b10*/  ISETP.GE.U32.AND P0, PT, R16, UR4, PT ;  /* 0x0000000410007c0c */ /* 0x000fe2000bf06070 */
[----:B------:R-:W-:Y:S02]  /*0b20*/  IMAD.MOV.U32 R152, RZ, RZ, -0x1 ;  /* 0xffffffffff987424 */ /* 0x000fe400078e00ff */
[----:B------:R-:W-:Y:S01]  /*0b30*/  IMAD.MOV.U32 R22, RZ, RZ, -0x1 ;  /* 0xffffffffff167424 */ /* 0x000fe200078e00ff */
[----:B------:R-:W-:-:S13]  /*0b40*/  ISETP.GE.U32.AND.EX P0, PT, R17, UR5, PT, P0 ;  /* 0x0000000511007c0c */ /* 0x000fda000bf06100 */
[----:B------:R-:W-:Y:S05]  /*0b50*/  @P0 BRA `(.L_x_9) ;  /* 0x00000004002c0947 */ /* 0x000fea0003800000 */
[----:B------:R-:W0:Y:S01]  /*0b60*/  LDC.64 R20, c[0x0][0x628] ;  /* 0x00018a00ff147b82 */ /* 0x000e220000000a00 */
[----:B------:R-:W-:Y:S02]  /*0b70*/  IMAD.MOV.U32 R6, RZ, RZ, R16 ;  /* 0x000000ffff067224 */ /* 0x000fe400078e0010 */
[----:B------:R-:W-:-:S05]  /*0b80*/  IMAD.MOV.U32 R7, RZ, RZ, R17 ;  /* 0x000000ffff077224 */ /* 0x000fca00078e0011 */
[----:B------:R-:W1:Y:S08]  /*0b90*/  LDC R0, c[0x0][0x630] ;  /* 0x00018c00ff007b82 */ /* 0x000e700000000800 */
[----:B------:R-:W2:Y:S01]  /*0ba0*/  LDC.64 R24, c[0x0][0x620] ;  /* 0x00018800ff187b82 */ /* 0x000ea20000000a00 */
[----:B0-----:R-:W-:-:S04]  /*0bb0*/  ISETP.NE.U32.AND P0, PT, R20, RZ, PT ;  /* 0x000000ff1400720c */ /* 0x001fc80003f05070 */
[----:B------:R-:W-:-:S13]  /*0bc0*/  ISETP.NE.AND.EX P0, PT, R21, RZ, PT, P0 ;  /* 0x000000ff1500720c */ /* 0x000fda0003f05300 */
[----:B-12---:R-:W-:Y:S05]  /*0bd0*/  @!P0 BRA `(.L_x_10) ;  /* 0x0000000000288947 */ /* 0x006fea0003800000 */
[----:B------:R-:W0:Y:S02]  /*0be0*/  LDC R13, c[0x0][0x634] ;  /* 0x00018d00ff0d7b82 */ /* 0x000e240000000800 */
[----:B0-----:R-:W-:-:S05]  /*0bf0*/  IADD3 R13, P0, R16, R13, RZ ;  /* 0x0000000d100d7210 */ /* 0x001fca0007f1e0ff */
[----:B------:R-:W-:-:S04]  /*0c00*/  IMAD.X R15, RZ, RZ, R17, P0 ;  /* 0x000000ffff0f7224 */ /* 0x000fc800000e0611 */
[----:B------:R-:W-:-:S04]  /*0c10*/  IMAD.WIDE.U32 R6, R15, R20, RZ ;  /* 0x000000140f067225 */ /* 0x000fc800078e00ff */
[----:B------:R-:W-:-:S04]  /*0c20*/  IMAD.WIDE.U32 R10, P0, R13, R21, R6 ;  /* 0x000000150d0a7225 */ /* 0x000fc80007800006 */
[----:B------:R-:W-:-:S04]  /*0c30*/  IMAD.WIDE.U32 R6, R13, R20, RZ ;  /* 0x000000140d067225 */ /* 0x000fc800078e00ff */
[----:B------:R-:W-:Y:S01]  /*0c40*/  IMAD.X R13, RZ, RZ, RZ, P0 ;  /* 0x000000ffff0d7224 */ /* 0x000fe200000e06ff */
[----:B------:R-:W-:Y:S01]  /*0c50*/  IADD3 RZ, P0, R7, R10, RZ ;  /* 0x0000000a07ff7210 */ /* 0x000fe20007f1e0ff */
[----:B------:R-:W-:-:S04]  /*0c60*/  IMAD.MOV.U32 R12, RZ, RZ, R11 ;  /* 0x000000ffff0c7224 */ /* 0x000fc800078e000b */
[----:B------:R-:W-:-:S08]  /*0c70*/  IMAD.WIDE.U32.X R6, R15, R21, R12, P0 ;  /* 0x000000150f067225 */ /* 0x000fd000000e040c */
.L_x_10:
[----:B------:R-:W0:Y:S01]  /*0c80*/  LDC.64 R20, c[0x0][0x640] ;  /* 0x00019000ff147b82 */ /* 0x000e220000000a00 */
[--C-:B------:R-:W-:Y:S01]  /*0c90*/  SHF.R.U64 R27, R6, R0, R7.reuse ;  /* 0x00000000061b7219 */ /* 0x100fe20000001207 */
[----:B------:R-:W-:Y:S01]  /*0ca0*/  IMAD R28, R9, R14, R4 ;  /* 0x0000000e091c7224 */ /* 0x000fe200078e0204 */
[----:B------:R-:W-:Y:S02]  /*0cb0*/  SHF.R.U32.HI R0, RZ, R0, R7 ;  /* 0x00000000ff007219 */ /* 0x000fe40000011607 */
[----:B------:R-:W-:-:S03]  /*0cc0*/  IADD3 R5, P0, RZ, -R27, RZ ;  /* 0x8000001bff057210 */ /* 0x000fc60007f1e0ff */
[----:B------:R-:W1:Y:S02]  /*0cd0*/  LDC R8, c[0x0][0x618] ;  /* 0x00018600ff087b82 */ /* 0x000e640000000800 */
[----:B------:R-:W-:-:S04]  /*0ce0*/  IMAD.X R7, RZ, RZ, ~R0, P0 ;  /* 0x000000ffff077224 */ /* 0x000fc800000e0e00 */
[-C--:B------:R-:W-:Y:S02]  /*0cf0*/  IMAD R0, R7, R24.reuse, RZ ;  /* 0x0000001807007224 */ /* 0x080fe400078e02ff */
[----:B------:R-:W2:Y:S01]  /*0d00*/  LDC R11, c[0x0][0x608] ;  /* 0x00018200ff0b7b82 */ /* 0x000ea20000000800 */
[----:B------:R-:W-:-:S04]  /*0d10*/  IMAD.WIDE.U32 R6, R5, R24, R16 ;  /* 0x0000001805067225 */ /* 0x000fc800078e0010 */
[----:B------:R-:W-:Y:S02]  /*0d20*/  IMAD R5, R5, R25, R0 ;  /* 0x0000001905057224 */ /* 0x000fe400078e0200 */
[----:B------:R-:W-:Y:S01]  /*0d30*/  IMAD.MOV.U32 R25, RZ, RZ, 0x1 ;  /* 0x00000001ff197424 */ /* 0x000fe200078e00ff */
[----:B------:R-:W3:Y:S01]  /*0d40*/  LDC R12, c[0x0][0x658] ;  /* 0x00019600ff0c7b82 */ /* 0x000ee20000000800 */
[----:B0-----:R-:W-:Y:S01]  /*0d50*/  ISETP.NE.U32.AND P0, PT, R20, RZ, PT ;  /* 0x000000ff1400720c */ /* 0x001fe20003f05070 */
[----:B------:R-:W-:Y:S02]  /*0d60*/  IMAD.IADD R5, R7, 0x1, R5 ;  /* 0x0000000107057824 */ /* 0x000fe400078e0205 */
[----:B------:R-:W-:Y:S01]  /*0d70*/  IMAD.MOV.U32 R7, RZ, RZ, -0x1 ;  /* 0xffffffffff077424 */ /* 0x000fe200078e00ff */
[----:B------:R-:W-:-:S03]  /*0d80*/  ISETP.NE.AND.EX P0, PT, R21, RZ, PT, P0 ;  /* 0x000000ff1500720c */ /* 0x000fc60003f05300 */
[----:B------:R-:W0:Y:S01]  /*0d90*/  LDC R15, c[0x0][0x600] ;  /* 0x00018000ff0f7b82 */ /* 0x000e220000000800 */
[-CC-:B-1----:R-:W-:Y:S02]  /*0da0*/  SHF.R.U64 R13, R6, R8.reuse, R5.reuse ;  /* 0x00000008060d7219 */ /* 0x182fe40000001205 */
[----:B------:R-:W-:-:S05]  /*0db0*/  SHF.R.U32.HI R0, RZ, R8, R5 ;  /* 0x00000008ff007219 */ /* 0x000fca0000011605 */
[----:B------:R-:W1:Y:S01]  /*0dc0*/  LDC R22, c[0x0][0x648] ;  /* 0x00019200ff167b82 */ /* 0x000e620000000800 */
[-CC-:B--2---:R-:W-:Y:S02]  /*0dd0*/  SHF.R.U64 R29, R13, R11.reuse, R0.reuse ;  /* 0x0000000b0d1d7219 */ /* 0x184fe40000001200 */
[----:B------:R-:W-:-:S05]  /*0de0*/  SHF.R.U32.HI R5, RZ, R11, R0 ;  /* 0x0000000bff057219 */ /* 0x000fca0000011600 */
[----:B------:R-:W2:Y:S01]  /*0df0*/  LDC R24, c[0x0][0x638] ;  /* 0x00018e00ff187b82 */ /* 0x000ea20000000800 */
[-CC-:B---3--:R-:W-:Y:S02]  /*0e00*/  SHF.R.U64 R14, R29, R12.reuse, R5.reuse ;  /* 0x0000000c1d0e7219 */ /* 0x188fe40000001205 */
[-C--:B------:R-:W-:Y:S02]  /*0e10*/  SHF.L.U32 R0, R7, R12.reuse, RZ ;  /* 0x0000000c07007219 */ /* 0x080fe400000006ff */
[----:B------:R-:W-:Y:S01]  /*0e20*/  SHF.R.U32.HI R5, RZ, R12, R5 ;  /* 0x0000000cff057219 */ /* 0x000fe20000011605 */
[----:B------:R-:W-:Y:S01]  /*0e30*/  IMAD.MOV.U32 R4, RZ, RZ, R14 ;  /* 0x000000ffff047224 */ /* 0x000fe200078e000e */
[----:B------:R-:W-:Y:S01]  /*0e40*/  LOP3.LUT R10, RZ, R0, RZ, 0x33, !PT ;  /* 0x00000000ff0a7212 */ /* 0x000fe200078e33ff */
[----:B------:R-:W3:Y:S01]  /*0e50*/  LDC R26, c[0x0][0x610] ;  /* 0x00018400ff1a7b82 */ /* 0x000ee20000000800 */
[----:B------:R-:W-:Y:S05]  /*0e60*/  @!P0 BRA `(.L_x_11) ;  /* 0x0000000000288947 */ /* 0x000fea0003800000 */
[----:B------:R-:W4:Y:S02]  /*0e70*/  LDC R9, c[0x0][0x64c] ;  /* 0x00019300ff097b82 */ /* 0x000f240000000800 */
[----:B----4-:R-:W-:-:S05]  /*0e80*/  IADD3 R9, P0, R14, R9, RZ ;  /* 0x000000090e097210 */ /* 0x010fca0007f1e0ff */
        /* <DEDUP_REMOVED lines=8> */
.L_x_11:
[----:B-1----:R-:W-:Y:S01]  /*0f10*/  SHF.R.U64 R4, R4, R22, R5 ;  /* 0x0000001604047219 */ /* 0x002fe20000001205 */
[----:B0-----:R-:W-:Y:S01]  /*0f20*/  VIADD R6, R15, 0xffffffff ;  /* 0xffffffff0f067836 */ /* 0x001fe20000000000 */
[----:B------:R-:W-:Y:S01]  /*0f30*/  SHF.L.U32 R0, R25, R12, RZ ;  /* 0x0000000c19007219 */ /* 0x000fe200000006ff */
[----:B------:R-:W-:Y:S01]  /*0f40*/  IMAD.MOV.U32 R22, RZ, RZ, R27 ;  /* 0x000000ffff167224 */ /* 0x000fe200078e001b */
[----:B------:R-:W-:Y:S01]  /*0f50*/  LOP3.LUT R5, R29, R10, RZ, 0xc0, !PT ;  /* 0x0000000a1d057212 */ /* 0x000fe200078ec0ff */
[----:B------:R-:W-:Y:S01]  /*0f60*/  IMAD.MOV R7, RZ, RZ, -R4 ;  /* 0x000000ffff077224 */ /* 0x000fe200078e0a04 */
[----:B------:R-:W-:Y:S02]  /*0f70*/  SEL R3, R3, R28, !P1 ;  /* 0x0000001c03037207 */ /* 0x000fe40004800000 */
[----:B------:R-:W-:Y:S01]  /*0f80*/  LOP3.LUT R6, R13, R6, RZ, 0xc0, !PT ;  /* 0x000000060d067212 */ /* 0x000fe200078ec0ff */
[----:B------:R-:W-:Y:S02]  /*0f90*/  IMAD R4, R0, R4, R5 ;  /* 0x0000000400047224 */ /* 0x000fe400078e0205 */
[----:B--2---:R-:W-:-:S02]  /*0fa0*/  IMAD R0, R7, R24, R14 ;  /* 0x0000001807007224 */ /* 0x004fc400078e020e */
[----:B---3--:R-:W-:Y:S02]  /*0fb0*/  IMAD R3, R4, R26, R3 ;  /* 0x0000001a04037224 */ /* 0x008fe400078e0203 */
[----:B------:R-:W-:Y:S02]  /*0fc0*/  IMAD.MOV.U32 R5, RZ, RZ, 0x1 ;  /* 0x00000001ff057424 */ /* 0x000fe400078e00ff */
[----:B------:R-:W-:-:S03]  /*0fd0*/  IMAD R4, R0, R15, R6 ;  /* 0x0000000f00047224 */ /* 0x000fc600078e0206 */
[----:B------:R-:W-:Y:S02]  /*0fe0*/  PRMT R0, R5, 0x7610, R0 ;  /* 0x0000761005007816 */ /* 0x000fe40000000000 */
[----:B------:R-:W-:Y:S02]  /*0ff0*/  SEL R152, R4, R3, !P1 ;  /* 0x0000000304987207 */ /* 0x000fe40004800000 */
[----:B------:R-:W-:-:S07]  /*1000*/  SEL R153, R3, R4, !P1 ;  /* 0x0000000403997207 */ /* 0x000fce0004800000 */
.L_x_9:
[----:B------:R-:W-:-:S08]  /*1010*/  NOP ;  /* 0x0000000000007918 */ /* 0x000fd00000000000 */
[----:B------:R-:W0:Y:S02]  /*1020*/  USETMAXREG.TRY_ALLOC.CTAPOOL UP0, 0xe8 ;  /* 0x000000e8000079c8 */ /* 0x000e240008000600 */
[----:B0-----:R-:W-:-:S13]  /*1030*/  PLOP3.LUT P0, PT, PT, PT, UP0, 0x80, 0x0 ;  /* 0x000000000000781c */ /* 0x001fda0003f0f008 */
[----:B------:R-:W-:Y:S05]  /*1040*/  @!P0 BRA `(.L_x_9) ;  /* 0xfffffffc00f08947 */ /* 0x000fea000383ffff */
[----:B------:R-:W-:Y:S01]  /*1050*/  ULDC.64 UR4, c[0x0][0x598] ;  /* 0x0001660000047ab9 */ /* 0x000fe20000000a00 */
[----:B------:R-:W-:Y:S01]  /*1060*/  ULDC.64 UR36, c[0x0][0x208] ;  /* 0x0000820000247ab9 */ /* 0x000fe20000000a00 */
[----:B------:R-:W-:-:S04]  /*1070*/  ISETP.NE.U32.AND P0, PT, RZ, UR4, PT ;  /* 0x00000004ff007c0c */ /* 0x000fc8000bf05070 */
[----:B------:R-:W-:-:S13]  /*1080*/  ISETP.NE.AND.EX P0, PT, RZ, UR5, PT, P0 ;  /* 0x00000005ff007c0c */ /* 0x000fda000bf05300 */
[----:B------:R-:W-:Y:S05]  /*1090*/  @!P0 BRA `(.L_x_12) ;  /* 0x00000000001c8947 */ /* 0x000fea0003800000 */
[----:B------:R-:W0:Y:S02]  /*10a0*/  LDC.64 R4, c[0x0][0x598] ;  /* 0x00016600ff047b82 */ /* 0x000e240000000a00 */
[----:B0-----:R-:W2:Y:S02]  /*10b0*/  LDG.E.64 R4, desc[UR36][R4.64] ;  /* 0x0000002404047981 */ /* 0x001ea4000c1e1b00 */
[----:B--2---:R-:W-:-:S04]  /*10c0*/  ISETP.NE.U32.AND P0, PT, R4, RZ, PT ;  /* 0x000000ff0400720c */ /* 0x004fc80003f05070 */
[----:B------:R-:W-:-:S13]  /*10d0*/  ISETP.NE.AND.EX P0, PT, R5, RZ, PT, P0 ;  /* 0x000000ff0500720c */ /* 0x000fda0003f05300 */
[----:B------:R-:W-:Y:S05]  /*10e0*/  @!P0 BRA `(.L_x_12) ;  /* 0x0000000000088947 */ /* 0x000fea0003800000 */
[----:B------:R0:W5:Y:S01]  /*10f0*/  LD.E R154, desc[UR36][R4.64] ;  /* 0x00000024049a7980 */ /* 0x000162000c101900 */
[----:B------:R-:W-:Y:S05]  /*1100*/  BRA `(.L_x_13) ;  /* 0x0000000000247947 */ /* 0x000fea0003800000 */
.L_x_12:
[----:B------:R-:W-:Y:S02]  /*1110*/  ULDC.64 UR4, c[0x0][0x588] ;  /* 0x0001620000047ab9 */ /* 0x000fe40000000a00 */
[----:B------:R-:W-:-:S04]  /*1120*/  ISETP.NE.U32.AND P0, PT, RZ, UR4, PT ;  /* 0x00000004ff007c0c */ /* 0x000fc8000bf05070 */
[----:B------:R-:W-:-:S13]  /*1130*/  ISETP.NE.AND.EX P0, PT, RZ, UR5, PT, P0 ;  /* 0x00000005ff007c0c */ /* 0x000fda000bf05300 */
[----:B------:R-:W-:Y:S05]  /*1140*/  @!P0 BRA `(.L_x_14) ;  /* 0x00000000000c8947 */ /* 0x000fea0003800000 */
[----:B------:R-:W0:Y:S02]  /*1150*/  LDC.64 R154, c[0x0][0x588] ;  /* 0x00016200ff9a7b82 */ /* 0x000e240000000a00 */
[----:B0-----:R1:W5:Y:S01]  /*1160*/  LDG.E R154, desc[UR36][R154.64] ;  /* 0x000000249a9a7981 */ /* 0x001362000c1e1900 */
[----:B------:R-:W-:Y:S05]  /*1170*/  BRA `(.L_x_13) ;  /* 0x0000000000087947 */ /* 0x000fea0003800000 */
.L_x_14:
[----:B------:R-:W-:Y:S02]  /*1180*/  ULDC UR4, c[0x0][0x580] ;  /* 0x0001600000047ab9 */ /* 0x000fe40000000800 */
[----:B------:R-:W-:-:S07]  /*1190*/  IMAD.U32 R154, RZ, RZ, UR4 ;  /* 0x00000004ff9a7e24 */ /* 0x000fce000f8e00ff */
.L_x_13:
[----:B------:R-:W-:Y:S02]  /*11a0*/  ULDC.64 UR4, c[0x0][0x5a0] ;  /* 0x0001680000047ab9 */ /* 0x000fe40000000a00 */
[----:B------:R-:W-:-:S04]  /*11b0*/  ISETP.NE.U32.AND P0, PT, RZ, UR4, PT ;  /* 0x00000004ff007c0c */ /* 0x000fc8000bf05070 */
[----:B------:R-:W-:-:S13]  /*11c0*/  ISETP.NE.AND.EX P0, PT, RZ, UR5, PT, P0 ;  /* 0x00000005ff007c0c */ /* 0x000fda000bf05300 */
[----:B------:R-:W-:Y:S05]  /*11d0*/  @!P0 BRA `(.L_x_15) ;  /* 0x00000000001c8947 */ /* 0x000fea0003800000 */
[----:B0-----:R-:W0:Y:S02]  /*11e0*/  LDC.64 R4, c[0x0][0x5a0] ;  /* 0x00016800ff047b82 */ /* 0x001e240000000a00 */
[----:B0-----:R-:W2:Y:S02]  /*11f0*/  LDG.E.64 R4, desc[UR36][R4.64] ;  /* 0x0000002404047981 */ /* 0x001ea4000c1e1b00 */
[----:B--2---:R-:W-:-:S04]  /*1200*/  ISETP.NE.U32.AND P0, PT, R4, RZ, PT ;  /* 0x000000ff0400720c */ /* 0x004fc80003f05070 */
[----:B------:R-:W-:-:S13]  /*1210*/  ISETP.NE.AND.EX P0, PT, R5, RZ, PT, P0 ;  /* 0x000000ff0500720c */ /* 0x000fda0003f05300 */
[----:B------:R-:W-:Y:S05]  /*1220*/  @!P0 BRA `(.L_x_15) ;  /* 0x0000000000088947 */ /* 0x000fea0003800000 */
[----:B-1----:R0:W5:Y:S01]  /*1230*/  LD.E R155, desc[UR36][R4.64] ;  /* 0x00000024049b7980 */ /* 0x002162000c101900 */
[----:B------:R-:W-:Y:S05]  /*1240*/  BRA `(.L_x_16) ;  /* 0x0000000000247947 */ /* 0x000fea0003800000 */
.L_x_15:
[----:B------:R-:W-:Y:S02]  /*1250*/  ULDC.64 UR4, c[0x0][0x590] ;  /* 0x0001640000047ab9 */ /* 0x000fe40000000a00 */
[----:B------:R-:W-:-:S04]  /*1260*/  ISETP.NE.U32.AND P0, PT, RZ, UR4, PT ;  /* 0x00000004ff007c0c */ /* 0x000fc8000bf05070 */
[----:B------:R-:W-:-:S13]  /*1270*/  ISETP.NE.AND.EX P0, PT, RZ, UR5, PT, P0 ;  /* 0x00000005ff007c0c */ /* 0x000fda000bf05300 */
[----:B------:R-:W-:Y:S05]  /*1280*/  @!P0 BRA `(.L_x_17) ;  /* 0x00000000000c8947 */ /* 0x000fea0003800000 */
[----:B0-----:R-:W1:Y:S02]  /*1290*/  LDC.64 R4, c[0x0][0x590] ;  /* 0x00016400ff047b82 */ /* 0x001e640000000a00 */
[----:B-1----:R1:W5:Y:S01]  /*12a0*/  LDG.E R155, desc[UR36][R4.64] ;  /* 0x00000024049b7981 */ /* 0x002362000c1e1900 */
[----:B------:R-:W-:Y:S05]  /*12b0*/  BRA `(.L_x_16) ;  /* 0x0000000000087947 */ /* 0x000fea0003800000 */
.L_x_17:
[----:B------:R-:W-:Y:S02]  /*12c0*/  ULDC UR4, c[0x0][0x584] ;  /* 0x0001610000047ab9 */ /* 0x000fe40000000800 */
[----:B-1----:R-:W-:-:S07]  /*12d0*/  IMAD.U32 R155, RZ, RZ, UR4 ;  /* 0x00000004ff9b7e24 */ /* 0x002fce000f8e00ff */
.L_x_16:
[----:B------:R-:W-:-:S13]  /*12e0*/  LOP3.LUT P0, RZ, R0, 0xff, RZ, 0xc0, !PT ;  /* 0x000000ff00ff7812 */ /* 0x000fda000780c0ff */
[----:B------:R-:W-:Y:S05]  /*12f0*/  @!P0 EXIT ;  /* 0x000000000000894d */ /* 0x000fea0003800000 */
[----:B------:R-:W-:Y:S01]  /*1300*/  ULDC UR4, c[0x0][0x28c] ;  /* 0x0000a30000047ab9 */ /* 0x000fe20000000800 */
[----:B------:R-:W-:Y:S01]  /*1310*/  UMOV UR38, URZ ;  /* 0x0000003f00267c82 */ /* 0x000fe20008000000 */
[----:B------:R-:W-:Y:S01]  /*1320*/  UIADD3 UR4, UR4, 0x1f, URZ ;  /* 0x0000001f04047890 */ /* 0x000fe2000fffe03f */
[----:B------:R-:W-:-:S03]  /*1330*/  UMOV UR39, URZ ;  /* 0x0000003f00277c82 */ /* 0x000fc60008000000 */
[----:B------:R-:W-:-:S04]  /*1340*/  USHF.R.S32.HI UR5, URZ, 0x1f, UR4 ;  /* 0x0000001f3f057899 */ /* 0x000fc80008011404 */
[----:B------:R-:W-:-:S04]  /*1350*/  ULEA.HI UR5, UR5, UR4, URZ, 0x5 ;  /* 0x0000000405057291 */ /* 0x000fc8000f8f283f */
[----:B------:R-:W-:-:S12]  /*1360*/  USHF.R.S32.HI UR40, URZ, 0x5, UR5 ;  /* 0x000000053f287899 */ /* 0x000fd80008011405 */
.L_x_297:
[----:B------:R-:W-:Y:S01]  /*1370*/  LOP3.LUT R0, R18, 0x80, RZ, 0xc0, !PT ;  /* 0x0000008012007812 */ /* 0x000fe200078ec0ff */
[----:B------:R-:W2:Y:S01]  /*1380*/  S2UR UR7, SR_CgaCtaId ;  /* 0x00000000000779c3 */ /* 0x000ea20000008800 */
[----:B------:R-:W-:Y:S02]  /*1390*/  UMOV UR6, 0x400 ;  /* 0x0000040000067882 */ /* 0x000fe40000000000 */
[----:B------:R-:W-:-:S06]  /*13a0*/  SHF.R.U32.HI R0, RZ, 0x7, R0 ;  /* 0x00000007ff007819 */ /* 0x000fcc0000011600 */
[----:B---3--:R-:W3:Y:S01]  /*13b0*/  SHFL.IDX PT, R0, R0, RZ, 0x1f ;  /* 0x00001fff00007589 */ /* 0x008ee200000e0000 */
[----:B--2---:R-:W-:Y:S01]  /*13c0*/  ULEA UR6, UR7, UR6, 0x18 ;  /* 0x0000000607067291 */ /* 0x004fe2000f8ec03f */
[----:B---3--:R-:W-:-:S13]  /*13d0*/  R2UR UR4, R0 ;  /* 0x00000000000472ca */ /* 0x008fda00000e0000 */
[----:B------:R-:W-:-:S04]  /*13e0*/  ULEA.HI UR5, UR4, UR4, URZ, 0x1 ;  /* 0x0000000404057291 */ /* 0x000fc8000f8f083f */
[----:B------:R-:W-:-:S04]  /*13f0*/  ULOP3.LUT UR5, UR5, 0x1ffffe, URZ, 0xc0, !UPT ;  /* 0x001ffffe05057892 */ /* 0x000fc8000f8ec03f */
[----:B------:R-:W-:-:S03]  /*1400*/  UIADD3 UR5, UR4, -UR5, URZ ;  /* 0x8000000504057290 */ /* 0x000fc6000fffe03f */
[----:B------:R-:W-:Y:S01]  /*1410*/  ULDC UR4, c[0x0][0x28c] ;  /* 0x0000a30000047ab9 */ /* 0x000fe20000000800 */
[----:B------:R-:W-:Y:S01]  /*1420*/  ULEA UR5, UR5, UR6, 0xb ;  /* 0x0000000605057291 */ /* 0x000fe2000f8e583f */
[----:B------:R-:W-:-:S03]  /*1430*/  ISETP.LT.AND P0, PT, RZ, UR4, PT ;  /* 0x00000004ff007c0c */ /* 0x000fc6000bf01270 */
[----:B------:R-:W-:-:S04]  /*1440*/  UIADD3 UR5, UR5, 0x200, URZ ;  /* 0x0000020005057890 */ /* 0x000fc8000fffe03f */
[----:B------:R-:W-:-:S04]  /*1450*/  USHF.R.U32.HI UR5, URZ, 0x4, UR5 ;  /* 0x000000043f057899 */ /* 0x000fc80008011605 */
[----:B------:R-:W-:-:S04]  /*1460*/  ULOP3.LUT UR5, UR5, 0x3fff, URZ, 0xc0, !UPT ;  /* 0x00003fff05057892 */ /* 0x000fc8000f8ec03f */
[----:B------:R-:W-:Y:S01]  /*1470*/  ULOP3.LUT UR41, UR5, 0x10000, URZ, 0xfc, !UPT ;  /* 0x0001000005297892 */ /* 0x000fe2000f8efc3f */
[----:B0---4-:R-:W-:Y:S11]  /*1480*/  @P0 BRA `(.L_x_18) ;  /* 0x0000000000400947 */ /* 0x011ff60003800000 */
[----:B------:R-:W-:Y:S01]  /*1490*/  MOV R0, 0x0 ;  /* 0x0000000000007802 */ /* 0x000fe20000000f00 */
[----:B------:R-:W-:Y:S01]  /*14a0*/  ULDC.64 UR4, c[0x4][0x68] ;  /* 0x01001a0000047ab9 */ /* 0x000fe20000000a00 */
[----:B------:R-:W-:Y:S01]  /*14b0*/  ULDC.64 UR6, c[0x4][0x8] ;  /* 0x0100020000067ab9 */ /* 0x000fe20000000a00 */
[----:B01----:R-:W-:Y:S01]  /*14c0*/  IMAD.U32 R4, RZ, RZ, UR4 ;  /* 0x00000004ff047e24 */ /* 0x003fe2000f8e00ff */
[----:B------:R0:W1:Y:S01]  /*14d0*/  LDC.64 R14, c[0x4][R0] ;  /* 0x01000000000e7b82 */ /* 0x0000620000000a00 */
[----:B------:R-:W-:Y:S01]  /*14e0*/  IMAD.U32 R5, RZ, RZ, UR5 ;  /* 0x00000005ff057e24 */ /* 0x000fe2000f8e00ff */
[----:B------:R-:W-:Y:S01]  /*14f0*/  ULDC.64 UR4, c[0x4][0x70] ;  /* 0x01001c0000047ab9 */ /* 0x000fe20000000a00 */
[----:B------:R-:W-:Y:S02]  /*1500*/  IMAD.U32 R10, RZ, RZ, UR6 ;  /* 0x00000006ff0a7e24 */ /* 0x000fe4000f8e00ff */
[----:B------:R-:W-:Y:S02]  /*1510*/  IMAD.U32 R6, RZ, RZ, UR4 ;  /* 0x00000004ff067e24 */ /* 0x000fe4000f8e00ff */
[----:B------:R-:W-:-:S02]  /*1520*/  IMAD.U32 R7, RZ, RZ, UR5 ;  /* 0x00000005ff077e24 */ /* 0x000fc4000f8e00ff */
[----:B------:R-:W-:Y:S02]  /*1530*/  IMAD.U32 R11, RZ, RZ, UR7 ;  /* 0x00000007ff0b7e24 */ /* 0x000fe4000f8e00ff */
[----:B------:R-:W-:Y:S02]  /*1540*/  IMAD.MOV.U32 R8, RZ, RZ, 0x1e1 ;  /* 0x000001e1ff087424 */ /* 0x000fe400078e00ff */
[----:B------:R-:W-:Y:S02]  /*1550*/  IMAD.MOV.U32 R12, RZ, RZ, 0x1 ;  /* 0x00000001ff0c7424 */ /* 0x000fe400078e00ff */
[----:B0-----:R-:W-:-:S07]  /*1560*/  IMAD.MOV.U32 R13, RZ, RZ, RZ ;  /* 0x000000ffff0d7224 */ /* 0x001fce00078e00ff */
[----:B------:R-:W-:-:S07]  /*1570*/  LEPC R20, `(.L_x_18) ;  /* 0x000000001014794e */ /* 0x000fce0000000000 */
[----:B-1---5:R-:W-:Y:S05]  /*1580*/  CALL.ABS.NOINC R14 ;  /* 0x000000000e007343 */ /* 0x022fea0003c00000 */
.L_x_18:
[----:B------:R-:W-:-:S04]  /*1590*/  LOP3.LUT R0, R19, 0x1, RZ, 0xfc, !PT ;  /* 0x0000000113007812 */ /* 0x000fc800078efcff */
[----:B------:R-:W-:-:S13]  /*15a0*/  ISETP.NE.AND P0, PT, R0, 0x3, PT ;  /* 0x000000030000780c */ /* 0x000fda0003f05270 */
[----:B------:R-:W-:Y:S05]  /*15b0*/  @!P0 BRA `(.L_x_19) ;  /* 0x0000000000048947 */ /* 0x000fea0003800000 */
[----:B------:R-:W-:Y:S01]  /*15c0*/  BPT.TRAP 0x1 ;  /* 0x000000040000795c */ /* 0x000fe20000300000 */
.L_x_19:
[----:B------:R-:W2:Y:S01]  /*15d0*/  S2UR UR5, SR_CgaCtaId ;  /* 0x00000000000579c3 */ /* 0x000ea20000008800 */
[----:B------:R-:W-:Y:S01]  /*15e0*/  UMOV UR4, 0x400 ;  /* 0x0000040000047882 */ /* 0x000fe20000000000 */
[----:B------:R-:W-:Y:S02]  /*15f0*/  IMAD.U32 R0, RZ, RZ, UR38 ;  /* 0x00000026ff007e24 */ /* 0x000fe4000f8e00ff */
[----:B------:R-:W-:-:S03]  /*1600*/  IMAD.U32 R3, RZ, RZ, UR39 ;  /* 0x00000027ff037e24 */ /* 0x000fc6000f8e00ff */
[----:B------:R-:W-:Y:S01]  /*1610*/  SHF.L.U32 R0, R0, 0x1f, RZ ;  /* 0x0000001f00007819 */ /* 0x000fe200000006ff */
[----:B--2---:R-:W-:-:S06]  /*1620*/  ULEA UR4, UR5, UR4, 0x18 ;  /* 0x0000000405047291 */ /* 0x004fcc000f8ec03f */
[----:B------:R-:W-:-:S04]  /*1630*/  IMAD.U32 R6, RZ, RZ, UR4 ;  /* 0x00000004ff067e24 */ /* 0x000fc8000f8e00ff */
[----:B------:R-:W-:-:S04]  /*1640*/  IMAD R3, R3, 0x8, R6 ;  /* 0x0000000803037824 */ /* 0x000fc800078e0206 */
[----:B------:R2:W3:Y:S01]  /*1650*/  SYNCS.PHASECHK.TRANS64.TRYWAIT P1, [R3+URZ], R0 ;  /* 0x00000000030075a7 */ /* 0x0004e2000802017f */
[----:B------:R-:W-:Y:S05]  /*1660*/  @!P0 BRA `(.L_x_20) ;  /* 0x0000000000048947 */ /* 0x000fea0003800000 */
[----:B------:R-:W-:Y:S01]  /*1670*/  BPT.TRAP 0x1 ;  /* 0x000000040000795c */ /* 0x000fe20000300000 */
.L_x_20:
[----:B---3--:R-:W-:Y:S05]  /*1680*/  @P1 BRA `(.L_x_21) ;  /* 0x0000000000081947 */ /* 0x008fea0003800000 */
[----:B------:R-:W3:Y:S02]  /*1690*/  SYNCS.PHASECHK.TRANS64.TRYWAIT P1, [R3+URZ], R0 ;  /* 0x00000000030075a7 */ /* 0x000ee4000802017f */
[----:B---3--:R-:W-:Y:S05]  /*16a0*/  @!P1 BRA `(.L_x_22) ;  /* 0x0000009000489947 */ /* 0x008fea0003800000 */
.L_x_21:
[----:B------:R-:W-:-:S04]  /*16b0*/  UISETP.LT.AND UP0, UPT, UR40, 0x1, UPT ;  /* 0x000000012800788c */ /* 0x000fc8000bf01270 */
[----:B------:R-:W-:-:S06]  /*16c0*/  USEL UR4, UR40, 0x1, UP0 ;  /* 0x0000000128047887 */ /* 0x000fcc0008000000 */
[----:B--23--:R-:W-:Y:S01]  /*16d0*/  IMAD.U32 R0, RZ, RZ, UR4 ;  /* 0x00000004ff007e24 */ /* 0x00cfe2000f8e00ff */
[----:B------:R-:W-:Y:S05]  /*16e0*/  WARPSYNC.ALL ;  /* 0x0000000000007948 */ /* 0x000fea0003800000 */
[----:B------:R-:W-:-:S04]  /*16f0*/  IADD3 R0, -R0, UR40, RZ ;  /* 0x0000002800007c10 */ /* 0x000fc8000fffe1ff */
[----:B------:R-:W-:Y:S02]  /*1700*/  ISETP.GE.AND P1, PT, R0, 0x1, PT ;  /* 0x000000010000780c */ /* 0x000fe40003f26270 */
[----:B------:R-:W-:Y:S01]  /*1710*/  R2UR UR4, R6 ;  /* 0x00000000060472ca */ /* 0x000fe200000e0000 */
[----:B------:R-:W-:Y:S01]  /*1720*/  WARPGROUP.ARRIVE ;  /* 0x00000000000079c5 */ /* 0x000fe20000000000 */
[----:B------:R-:W-:Y:S01]  /*1730*/  UMOV UR5, 0xc0000010 ;  /* 0xc000001000057882 */ /* 0x000fe20000000000 */
[----:B------:R-:W-:-:S10]  /*1740*/  UMOV UR7, 0xc0000010 ;  /* 0xc000001000077882 */ /* 0x000fd40000000000 */
[----:B------:R-:W-:-:S04]  /*1750*/  UIADD3 UR4, UR4, 0x24200, URZ ;  /* 0x0002420004047890 */ /* 0x000fc8000fffe03f */
[----:B------:R-:W-:-:S04]  /*1760*/  USHF.R.U32.HI UR4, URZ, 0x4, UR4 ;  /* 0x000000043f047899 */ /* 0x000fc80008011604 */
[----:B------:R-:W-:-:S04]  /*1770*/  ULOP3.LUT UR4, UR4, 0x3fff, URZ, 0xc0, !UPT ;  /* 0x00003fff04047892 */ /* 0x000fc8000f8ec03f */
[----:B------:R-:W-:Y:S02]  /*1780*/  ULOP3.LUT UR9, UR4, 0x10000, URZ, 0xfc, !UPT ;  /* 0x0001000004097892 */ /* 0x000fe4000f8efc3f */
[----:B------:R-:W-:Y:S02]  /*1790*/  ULEA UR4, UR39, UR41, 0x9 ;  /* 0x0000002927047291 */ /* 0x000fe4000f8e483f */
[----:B------:R-:W-:-:S09]  /*17a0*/  ULEA UR6, UR39, UR9, 0x8 ;  /* 0x0000000927067291 */ /* 0x000fd2000f8e403f */
[----:B------:R-:W-:Y:S01]  /*17b0*/  IGMMA.64x128x32.S8.S8 R88, gdesc[UR4], RZ, !UPT, gsb0 ;  /* 0x03600000045879f1 */ /* 0x000fe2000c0410ff */
[----:B------:R-:W-:Y:S01]  /*17c0*/  UIADD3 UR4, UR4, 0x100, URZ ;  /* 0x0000010004047890 */ /* 0x000fe2000fffe03f */
[----:B------:R-:W-:Y:S01]  /*17d0*/  UMOV UR5, 0xc0000010 ;  /* 0xc000001000057882 */ /* 0x000fe20000000000 */
[----:B------:R-:W-:Y:S02]  /*17e0*/  WARPGROUP.DEPBAR.LE gsb0, 0x0 ;  /* 0x00008000000079c5 */ /* 0x000fe40000010000 */
[----:B------:R-:W-:-:S06]  /*17f0*/  WARPGROUP.ARRIVE ;  /* 0x00000000000079c5 */ /* 0x000fcc0000000000 */
[----:B------:R-:W-:Y:S03]  /*1800*/  IGMMA.64x128x32.S8.S8 R24, gdesc[UR4], RZ, !UPT, gsb0 ;  /* 0x03600000041879f1 */ /* 0x000fe6000c0410ff */
[----:B------:R-:W-:Y:S02]  /*1810*/  WARPGROUP.DEPBAR.LE gsb0, 0x0 ;  /* 0x00008000000079c5 */ /* 0x000fe40000010000 */
[----:B------:R-:W-:Y:S05]  /*1820*/  @!P1 BRA `(.L_x_23) ;  /* 0x0000000000dc9947 */ /* 0x000fea0003800000 */
[----:B------:R-:W-:Y:S02]  /*1830*/  UIADD3 UR4, UR39, 0x1, URZ ;  /* 0x0000000127047890 */ /* 0x000fe4000fffe03f */
[----:B------:R-:W-:Y:S02]  /*1840*/  IMAD.U32 R3, RZ, RZ, UR39 ;  /* 0x00000027ff037e24 */ /* 0x000fe4000f8e00ff */
[----:B------:R-:W-:-:S04]  /*1850*/  UISETP.NE.AND UP0, UPT, UR4, 0x12, UPT ;  /* 0x000000120400788c */ /* 0x000fc8000bf05270 */
[----:B------:R-:W-:Y:S02]  /*1860*/  USEL UR5, URZ, 0x1, UP0 ;  /* 0x000000013f057887 */ /* 0x000fe40008000000 */
[----:B------:R-:W-:Y:S02]  /*1870*/  USEL UR8, UR4, URZ, UP0 ;  /* 0x0000003f04087287 */ /* 0x000fe40008000000 */
[----:B------:R-:W-:-:S06]  /*1880*/  ULOP3.LUT UR5, UR38, UR5, URZ, 0x3c, !UPT ;  /* 0x0000000526057292 */ /* 0x000fcc000f8e3c3f */
[----:B------:R-:W-:-:S07]  /*1890*/  IMAD.U32 R7, RZ, RZ, UR5 ;  /* 0x00000005ff077e24 */ /* 0x000fce000f8e00ff */
.L_x_30:
[----:B------:R-:W-:Y:S05]  /*18a0*/  @!P0 BRA `(.L_x_24) ;  /* 0x0000000000048947 */ /* 0x000fea0003800000 */
[----:B------:R-:W-:Y:S01]  /*18b0*/  BPT.TRAP 0x1 ;  /* 0x000000040000795c */ /* 0x000fe20000300000 */
.L_x_24:
[----:B------:R-:W2:Y:S01]  /*18c0*/  S2UR UR5, SR_CgaCtaId ;  /* 0x00000000000579c3 */ /* 0x000ea20000008800 */
[----:B------:R-:W-:Y:S01]  /*18d0*/  UMOV UR4, 0x400 ;  /* 0x0000040000047882 */ /* 0x000fe20000000000 */
[----:B01----:R-:W-:Y:S01]  /*18e0*/  IMAD.U32 R5, RZ, RZ, UR8 ;  /* 0x00000008ff057e24 */ /* 0x003fe2000f8e00ff */
[----:B------:R-:W-:Y:S01]  /*18f0*/  SHF.L.U32 R4, R7, 0x1f, RZ ;  /* 0x0000001f07047819 */ /* 0x000fe200000006ff */
[----:B--2---:R-:W-:-:S06]  /*1900*/  ULEA UR4, UR5, UR4, 0x18 ;  /* 0x0000000405047291 */ /* 0x004fcc000f8ec03f */
[----:B------:R-:W-:-:S04]  /*1910*/  IMAD.U32 R6, RZ, RZ, UR4 ;  /* 0x00000004ff067e24 */ /* 0x000fc8000f8e00ff */
[----:B------:R-:W-:-:S04]  /*1920*/  IMAD R5, R5, 0x8, R6 ;  /* 0x0000000805057824 */ /* 0x000fc800078e0206 */
[----:B------:R0:W1:Y:S01]  /*1930*/  SYNCS.PHASECHK.TRANS64.TRYWAIT P1, [R5+URZ], R4 ;  /* 0x00000004050075a7 */ /* 0x000062000802017f */
[----:B------:R-:W-:Y:S05]  /*1940*/  @!P0 BRA `(.L_x_25) ;  /* 0x0000000000048947 */ /* 0x000fea0003800000 */
[----:B------:R-:W-:Y:S01]  /*1950*/  BPT.TRAP 0x1 ;  /* 0x000000040000795c */ /* 0x000fe20000300000 */
.L_x_25:
[----:B-1----:R-:W-:Y:S05]  /*1960*/  @P1 BRA `(.L_x_26) ;  /* 0x0000000000081947 */ /* 0x002fea0003800000 */
[----:B------:R-:W1:Y:S02]  /*1970*/  SYNCS.PHASECHK.TRANS64.TRYWAIT P1, [R5+URZ], R4 ;  /* 0x00000004050075a7 */ /* 0x000e64000802017f */
[----:B-1----:R-:W-:Y:S05]  /*1980*/  @!P1 BRA `(.L_x_27) ;  /* 0x0000008c00a49947 */ /* 0x002fea0003800000 */
.L_x_26:
[----:B------:R-:W-:Y:S01]  /*1990*/  ULEA UR4, UR8, UR41, 0x9 ;  /* 0x0000002908047291 */ /* 0x000fe2000f8e483f */
[----:B------:R-:W-:Y:S01]  /*19a0*/  WARPGROUP.ARRIVE ;  /* 0x00000000000079c5 */ /* 0x000fe20000000000 */
[----:B------:R-:W-:Y:S01]  /*19b0*/  ULEA UR6, UR8, UR9, 0x8 ;  /* 0x0000000908067291 */ /* 0x000fe2000f8e403f */
[----:B------:R-:W-:Y:S01]  /*19c0*/  UMOV UR5, 0xc0000010 ;  /* 0xc000001000057882 */ /* 0x000fe20000000000 */
[----:B------:R-:W-:-:S07]  /*19d0*/  UMOV UR7, 0xc0000010 ;  /* 0xc000001000077882 */ /* 0x000fce0000000000 */
[----:B------:R-:W-:Y:S01]  /*19e0*/  IGMMA.64x128x32.S8.S8 R88, gdesc[UR4], R88, gsb0 ;  /* 0x03600000045879f1 */ /* 0x000fe20008041058 */
[----:B------:R-:W-:Y:S01]  /*19f0*/  UIADD3 UR4, UR4, 0x100, URZ ;  /* 0x0000010004047890 */ /* 0x000fe2000fffe03f */
[----:B------:R-:W-:Y:S01]  /*1a00*/  UMOV UR5, 0xc0000010 ;  /* 0xc000001000057882 */ /* 0x000fe20000000000 */
[----:B------:R-:W-:Y:S02]  /*1a10*/  WARPGROUP.DEPBAR.LE gsb0, 0x0 ;  /* 0x00008000000079c5 */ /* 0x000fe40000010000 */
[----:B------:R-:W-:-:S06]  /*1a20*/  WARPGROUP.ARRIVE ;  /* 0x00000000000079c5 */ /* 0x000fcc0000000000 */
[----:B------:R-:W-:Y:S03]  /*1a30*/  IGMMA.64x128x32.S8.S8 R24, gdesc[UR4], R24, gsb0 ;  /* 0x03600000041879f1 */ /* 0x000fe60008041018 */
[----:B------:R-:W-:Y:S02]  /*1a40*/  WARPGROUP.DEPBAR.LE gsb0, 0x0 ;  /* 0x00008000000079c5 */ /* 0x000fe40000010000 */
[----:B------:R-:W-:Y:S05]  /*1a50*/  @!P0 BRA `(.L_x_28) ;  /* 0x0000000000048947 */ /* 0x000fea0003800000 */
[----:B------:R-:W-:Y:S01]  /*1a60*/  BPT.TRAP 0x1 ;  /* 0x000000040000795c */ /* 0x000fe20000300000 */
.L_x_28:
[----:B------:R-:W-:-:S13]  /*1a70*/  ISETP.NE.AND P1, PT, R157, RZ, PT ;  /* 0x000000ff9d00720c */ /* 0x000fda0003f25270 */
[----:B01----:R-:W-:-:S04]  /*1a80*/  @P1 IMAD R4, R3, 0x8, R6 ;  /* 0x0000000803041824 */ /* 0x003fc800078e0206 */
[----:B------:R-:W-:-:S05]  /*1a90*/  @P1 VIADD R4, R4, 0x90 ;  /* 0x0000009004041836 */ /* 0x000fca0000000000 */
[----:B------:R-:W-:-:S04]  /*1aa0*/  @P1 PRMT R4, R23, 0x654, R4 ;  /* 0x0000065417041816 */ /* 0x000fc80000000004 */
[----:B------:R0:W-:Y:S01]  /*1ab0*/  @P1 SYNCS.ARRIVE.TRANS64.RED.A1T0 RZ, [R4+URZ], RZ ;  /* 0x000000ff04ff19a7 */ /* 0x0001e2000810043f */
[----:B------:R-:W-:-:S13]  /*1ac0*/  ISETP.GT.U32.AND P1, PT, R19, 0x1, PT ;  /* 0x000000011300780c */ /* 0x000fda0003f24070 */
[----:B0-----:R-:W-:Y:S05]  /*1ad0*/  @P1 BRA `(.L_x_29) ;  /* 0x0000000000041947 */ /* 0x001fea0003800000 */
[----:B------:R-:W-:Y:S01]  /*1ae0*/  BPT.TRAP 0x1 ;  /* 0x000000040000795c */ /* 0x000fe20000300000 */
.L_x_29:
[----:B------:R-:W-:Y:S01]  /*1af0*/  UIADD3 UR8, UR8, 0x1, URZ ;  /* 0x0000000108087890 */ /* 0x000fe2000fffe03f */
[C---:B------:R-:W-:Y:S01]  /*1b00*/  ISETP.GT.AND P2, PT, R0.reuse, 0x1, PT ;  /* 0x000000010000780c */ /* 0x040fe20003f44270 */
[----:B------:R-:W-:Y:S02]  /*1b10*/  VIADD R3, R3, 0x1 ;  /* 0x0000000103037836 */ /* 0x000fe40000000000 */
[----:B------:R-:W-:Y:S01]  /*1b20*/  UISETP.NE.AND UP0, UPT, UR8, 0x12, UPT ;  /* 0x000000120800788c */ /* 0x000fe2000bf05270 */
[----:B------:R-:W-:Y:S02]  /*1b30*/  VIADD R0, R0, 0xffffffff ;  /* 0xffffffff00007836 */ /* 0x000fe40000000000 */
[C---:B------:R-:W-:Y:S01]  /*1b40*/  ISETP.NE.AND P1, PT, R3.reuse, 0x12, PT ;  /* 0x000000120300780c */ /* 0x040fe20003f25270 */
[----:B------:R-:W-:Y:S02]  /*1b50*/  USEL UR4, URZ, 0x1, UP0 ;  /* 0x000000013f047887 */ /* 0x000fe40008000000 */
[----:B------:R-:W-:Y:S01]  /*1b60*/  USEL UR8, UR8, URZ, UP0 ;  /* 0x0000003f08087287 */ /* 0x000fe20008000000 */
[----:B------:R-:W-:-:S03]  /*1b70*/  SEL R3, R3, RZ, P1 ;  /* 0x000000ff03037207 */ /* 0x000fc60000800000 */
[----:B------:R-:W-:Y:S01]  /*1b80*/  LOP3.LUT R7, R7, UR4, RZ, 0x3c, !PT ;  /* 0x0000000407077c12 */ /* 0x000fe2000f8e3cff */
[----:B------:R-:W-:Y:S07]  /*1b90*/  @P2 BRA `(.L_x_30) ;  /* 0xfffffffc00402947 */ /* 0x000fee000383ffff */
.L_x_23:
[----:B------:R-:W2:Y:S02]  /*1ba0*/  LDC R0, c[0x0][0x28c] ;  /* 0x0000a300ff007b82 */ /* 0x000ea40000000800 */
[----:B--2---:R-:W-:-:S13]  /*1bb0*/  ISETP.GE.AND P1, PT, R0, 0x1, PT ;  /* 0x000000010000780c */ /* 0x004fda0003f26270 */
[----:B------:R-:W-:Y:S05]  /*1bc0*/  @!P1 BRA `(.L_x_31) ;  /* 0x0000000000509947 */ /* 0x000fea0003800000 */
[----:B------:R-:W-:Y:S05]  /*1bd0*/  @!P0 BRA `(.L_x_32) ;  /* 0x0000000000048947 */ /* 0x000fea0003800000 */
[----:B------:R-:W-:Y:S01]  /*1be0*/  BPT.TRAP 0x1 ;  /* 0x000000040000795c */ /* 0x000fe20000300000 */
.L_x_32:
[----:B------:R-:W-:Y:S01]  /*1bf0*/  ISETP.NE.AND P1, PT, R157, RZ, PT ;  /* 0x000000ff9d00720c */ /* 0x000fe20003f25270 */
[----:B------:R-:W-:Y:S01]  /*1c00*/  BSSY B0, `(.L_x_33) ;  /* 0x000000e000007945 */ /* 0x000fe20003800000 */
[----:B------:R-:W-:-:S11]  /*1c10*/  ISETP.GT.U32.AND P0, PT, R19, 0x1, PT ;  /* 0x000000011300780c */ /* 0x000fd60003f04070 */
[----:B------:R-:W-:Y:S05]  /*1c20*/  @!P1 BRA `(.L_x_34) ;  /* 0x00000000002c9947 */ /* 0x000fea0003800000 */
[----:B------:R-:W-:-:S04]  /*1c30*/  UISETP.LT.AND UP0, UPT, UR40, 0x1, UPT ;  /* 0x000000012800788c */ /* 0x000fc8000bf01270 */
[----:B------:R-:W-:-:S04]  /*1c40*/  USEL UR6, UR40, 0x1, UP0 ;  /* 0x0000000128067887 */ /* 0x000fc80008000000 */
[----:B------:R-:W-:-:S04]  /*1c50*/  UIADD3 UR6, UR39, UR40, -UR6 ;  /* 0x0000002827067290 */ /* 0x000fc8000fffe806 */
[----:B------:R-:W-:-:S04]  /*1c60*/  UIMAD.WIDE.U32 UR4, UR6, 0x38e38e39, URZ ;  /* 0x38e38e39060478a5 */ /* 0x000fc8000f8e003f */
[----:B------:R-:W-:-:S04]  /*1c70*/  USHF.R.U32.HI UR4, URZ, 0x2, UR5 ;  /* 0x000000023f047899 */ /* 0x000fc80008011605 */
[----:B------:R-:W-:-:S06]  /*1c80*/  UIMAD UR6, UR4, -0x12, UR6 ;  /* 0xffffffee040678a4 */ /* 0x000fcc000f8e0206 */
[----:B------:R-:W-:-:S04]  /*1c90*/  IMAD.U32 R3, RZ, RZ, UR6 ;  /* 0x00000006ff037e24 */ /* 0x000fc8000f8e00ff */
[----:B------:R-:W-:-:S04]  /*1ca0*/  IMAD R0, R3, 0x8, R6 ;  /* 0x0000000803007824 */ /* 0x000fc800078e0206 */
[----:B------:R-:W-:-:S05]  /*1cb0*/  VIADD R0, R0, 0x90 ;  /* 0x0000009000007836 */ /* 0x000fca0000000000 */
[----:B------:R-:W-:-:S04]  /*1cc0*/  PRMT R0, R23, 0x654, R0 ;  /* 0x0000065417007816 */ /* 0x000fc80000000000 */
[----:B------:R2:W-:Y:S03]  /*1cd0*/  SYNCS.ARRIVE.TRANS64.RED.A1T0 RZ, [R0+URZ], RZ ;  /* 0x000000ff00ff79a7 */ /* 0x0005e6000810043f */
.L_x_34:
[----:B------:R-:W-:Y:S05]  /*1ce0*/  BSYNC B0 ;  /* 0x0000000000007941 */ /* 0x000fea0003800000 */
.L_x_33:
[----:B------:R-:W-:Y:S05]  /*1cf0*/  @P0 BRA `(.L_x_31) ;  /* 0x0000000000040947 */ /* 0x000fea0003800000 */
[----:B------:R-:W-:Y:S01]  /*1d00*/  BPT.TRAP 0x1 ;  /* 0x000000040000795c */ /* 0x000fe20000300000 */
.L_x_31:
[----:B------:R-:W3:Y:S01]  /*1d10*/  LDC R6, c[0x0][0x288] ;  /* 0x0000a200ff067b82 */ /* 0x000ee20000000800 */
[--C-:B--2---:R-:W-:Y:S01]  /*1d20*/  SHF.R.U32.HI R0, RZ, 0x2, R18.reuse ;  /* 0x00000002ff007819 */ /* 0x104fe20000011612 */
[----:B------:R-:W-:Y:S01]  /*1d30*/  IMAD.SHL.U32 R9, R152, 0x80, RZ ;  /* 0x0000008098097824 */ /* 0x000fe200078e00ff */
[----:B01----:R-:W-:Y:S01]  /*1d40*/  SHF.R.U32.HI R5, RZ, 0x7, R18 ;  /* 0x00000007ff057819 */ /* 0x003fe20000011612 */
[----:B------:R-:W-:Y:S01]  /*1d50*/  UIADD3 UR39, UR40, UR39, URZ ;  /* 0x0000002728277290 */ /* 0x000fe2000fffe03f */
[C---:B------:R-:W-:Y:S01]  /*1d60*/  LOP3.LUT R4, R18.reuse, 0x60, RZ, 0xc0, !PT ;  /* 0x0000006012047812 */ /* 0x040fe200078ec0ff */
[----:B------:R-:W-:Y:S01]  /*1d70*/  IMAD.SHL.U32 R20, R18, 0x2, RZ ;  /* 0x0000000212147824 */ /* 0x000fe200078e00ff */
[----:B------:R-:W-:Y:S01]  /*1d80*/  LOP3.LUT R3, R0, 0x7, RZ, 0xc0, !PT ;  /* 0x0000000700037812 */ /* 0x000fe200078ec0ff */
[----:B------:R-:W-:Y:S01]  /*1d90*/  UISETP.GT.U32.AND UP0, UPT, UR39, 0x11, UPT ;  /* 0x000000112700788c */ /* 0x000fe2000bf04070 */
[----:B------:R-:W-:Y:S01]  /*1da0*/  LOP3.LUT R0, R5, 0x1, RZ, 0xc0, !PT ;  /* 0x0000000105007812 */ /* 0x000fe200078ec0ff */
[----:B------:R-:W-:Y:S01]  /*1db0*/  ULDC UR7, c[0x0][0x284] ;  /* 0x0000a10000077ab9 */ /* 0x000fe20000000800 */
[----:B------:R-:W-:Y:S01]  /*1dc0*/  SHF.R.U32.HI R8, RZ, 0x1, R4 ;  /* 0x00000001ff087819 */ /* 0x000fe20000011604 */
[----:B------:R-:W-:Y:S01]  /*1dd0*/  UISETP.LT.U32.AND UP0, UPT, UR40, 0x12, UP0 ;  /* 0x000000122800788c */ /* 0x000fe20008701070 */
[----:B------:R-:W-:Y:S01]  /*1de0*/  SHF.R.S32.HI R152, RZ, 0x1f, R22 ;  /* 0x0000001fff987819 */ /* 0x000fe20000011416 */
[----:B------:R-:W-:Y:S01]  /*1df0*/  IMAD.SHL.U32 R10, R0, 0x40, RZ ;  /* 0x00000040000a7824 */ /* 0x000fe200078e00ff */
[--C-:B------:R-:W-:Y:S01]  /*1e00*/  IADD3 R5, RZ, -R8, -R3.reuse ;  /* 0x80000008ff057210 */ /* 0x100fe20007ffe803 */
[----:B------:R-:W-:Y:S01]  /*1e10*/  UISETP.GE.U32.AND UP1, UPT, UR40, 0x12, UPT ;  /* 0x000000122800788c */ /* 0x000fe2000bf26070 */
[----:B------:R-:W-:Y:S01]  /*1e20*/  LOP3.LUT R20, R9, 0x6, R20, 0xf8, !PT ;  /* 0x0000000609147812 */ /* 0x000fe200078ef814 */
[----:B------:R-:W-:Y:S01]  /*1e30*/  ULDC.64 UR8, c[0x0][0x5d0] ;  /* 0x0001740000087ab9 */ /* 0x000fe20000000a00 */
[----:B------:R-:W-:Y:S01]  /*1e40*/  LOP3.LUT R165, R10, 0x40, R3, 0xe2, !PT ;  /* 0x000000400aa57812 */ /* 0x000fe200078ee203 */
[----:B------:R-:W-:Y:S01]  /*1e50*/  IMAD R3, R0, -0x40, R5 ;  /* 0xffffffc000037824 */ /* 0x000fe200078e0205 */
[----:B------:R-:W-:Y:S01]  /*1e60*/  LOP3.LUT R4, R18, 0x3, RZ, 0xc0, !PT ;  /* 0x0000000312047812 */ /* 0x000fe200078ec0ff */
[----:B------:R-:W-:Y:S01]  /*1e70*/  IMAD.SHL.U32 R0, R153, 0x100, RZ ;  /* 0x0000010099007824 */ /* 0x000fe200078e00ff */
[----:B------:R-:W-:Y:S01]  /*1e80*/  UIMAD.WIDE.U32 UR4, UR39, 0x38e38e39, URZ ;  /* 0x38e38e39270478a5 */ /* 0x000fe2000f8e003f */
[----:B---3--:R-:W-:Y:S01]  /*1e90*/  ISETP.GE.AND P0, PT, R9, R6, PT ;  /* 0x000000060900720c */ /* 0x008fe20003f06270 */
[----:B------:R-:W-:Y:S01]  /*1ea0*/  USEL UR6, URZ, 0x1, !UP0 ;  /* 0x000000013f067887 */ /* 0x000fe2000c000000 */
[----:B------:R-:W-:Y:S01]  /*1eb0*/  IMAD R7, R152, UR8, RZ ;  /* 0x0000000898077c24 */ /* 0x000fe2000f8e02ff */
[----:B------:R-:W-:Y:S01]  /*1ec0*/  SHF.R.S32.HI R21, RZ, 0x1f, R20 ;  /* 0x0000001fff157819 */ /* 0x000fe20000011414 */
[----:B------:R-:W-:Y:S01]  /*1ed0*/  USHF.R.U32.HI UR4, URZ, 0x2, UR5 ;  /* 0x000000023f047899 */ /* 0x000fe20008011605 */
[----:B------:R-:W-:Y:S01]  /*1ee0*/  ISETP.GE.OR P0, PT, R0, UR7, P0 ;  /* 0x0000000700007c0c */ /* 0x000fe20008706670 */
[----:B------:R-:W-:Y:S01]  /*1ef0*/  ULOP3.LUT UR38, UR38, UR6, URZ, 0x3c, !UPT ;  /* 0x0000000626267292 */ /* 0x000fe2000f8e3c3f */
[----:B------:R-:W-:Y:S01]  /*1f00*/  IMAD R164, R4, -0x2, R6 ;  /* 0xfffffffe04a47824 */ /* 0x000fe200078e0206 */
[----:B------:R-:W-:Y:S01]  /*1f10*/  UIMAD UR39, UR4, -0x12, UR39 ;  /* 0xffffffee042778a4 */ /* 0x000fe2000f8e0227 */
[----:B------:R-:W-:Y:S01]  /*1f20*/  IMAD.WIDE R4, R153, 0x100, RZ ;  /* 0x0000010099047825 */ /* 0x000fe200078e02ff */
[----:B------:R-:W-:Y:S01]  /*1f30*/  @UP1 ULOP3.LUT UR38, UR38, 0x1, UR4, 0x78, !UPT ;  /* 0x0000000126261892 */ /* 0x000fe2000f8e7804 */
[----:B------:R-:W-:-:S02]  /*1f40*/  IADD3 R3, -R0, UR7, R3 ;  /* 0x0000000700037c10 */ /* 0x000fc4000fffe103 */
[----:B------:R-:W-:Y:S01]  /*1f50*/  IMAD R11, R22, UR9, R7 ;  /* 0x00000009160b7c24 */ /* 0x000fe2000f8e0207 */
[----:B------:R-:W-:Y:S01]  /*1f60*/  LOP3.LUT R165, R4, R165, R8, 0xfe, !PT ;  /* 0x000000a504a57212 */ /* 0x000fe200078efe08 */
[----:B------:R-:W-:-:S04]  /*1f70*/  IMAD.WIDE.U32 R6, R22, UR8, R20 ;  /* 0x0000000816067c25 */ /* 0x000fc8000f8e0014 */
[----:B------:R-:W-:Y:S02]  /*1f80*/  IMAD.IADD R7, R7, 0x1, R11 ;  /* 0x0000000107077824 */ /* 0x000fe400078e020b */
[----:B------:R-:W-:Y:S02]  /*1f90*/  IMAD.IADD R164, R164, 0x1, -R9 ;  /* 0x00000001a4a47824 */ /* 0x000fe400078e0a09 */
[----:B------:R-:W-:Y:S01]  /*1fa0*/  IMAD.MOV.U32 R0, RZ, RZ, -0x1 ;  /* 0xffffffffff007424 */ /* 0x000fe200078e00ff */
[----:B------:R-:W-:Y:S06]  /*1fb0*/  @P0 BRA `(.L_x_35) ;  /* 0x0000006000f40947 */ /* 0x000fec0003800000 */
[----:B------:R-:W0:Y:S01]  /*1fc0*/  LDC.64 R14, c[0x0][0x5c8] ;  /* 0x00017200ff0e7b82 */ /* 0x000e220000000a00 */
[----:B------:R-:W-:Y:S01]  /*1fd0*/  ULDC.64 UR4, c[0x0][0x5c0] ;  /* 0x0001700000047ab9 */ /* 0x000fe20000000a00 */
[----:B------:R-:W-:Y:S01]  /*1fe0*/  BSSY B0, `(.L_x_35) ;  /* 0x000063a000007945 */ /* 0x000fe20003800000 */
[-C--:B0-----:R-:W-:Y:S01]  /*1ff0*/  IMAD R8, R5, R14.reuse, RZ ;  /* 0x0000000e05087224 */ /* 0x081fe200078e02ff */
[----:B------:R-:W-:Y:S01]  /*2000*/  SHF.L.U64.HI R11, R14, 0x3, R15 ;  /* 0x000000030e0b7819 */ /* 0x000fe2000001020f */
[----:B------:R-:W-:-:S04]  /*2010*/  IMAD.WIDE.U32 R6, R165, R14, R6 ;  /* 0x0000000ea5067225 */ /* 0x000fc800078e0006 */
[----:B------:R-:W-:Y:S01]  /*2020*/  IMAD R9, R165, R15, R8 ;  /* 0x0000000fa5097224 */ /* 0x000fe200078e0208 */
[----:B------:R-:W-:-:S03]  /*2030*/  IADD3 R158, P0, R6, UR4, RZ ;  /* 0x00000004069e7c10 */ /* 0x000fc6000ff1e0ff */
[----:B------:R-:W-:Y:S01]  /*2040*/  IMAD.IADD R7, R7, 0x1, R9 ;  /* 0x0000000107077824 */ /* 0x000fe200078e0209 */
[C---:B------:R-:W-:Y:S01]  /*2050*/  LEA R6, P2, R14.reuse, R158, 0x7 ;  /* 0x0000009e0e067211 */ /* 0x040fe200078438ff */
[----:B------:R-:W-:-:S03]  /*2060*/  IMAD.SHL.U32 R9, R14, 0x8, RZ ;  /* 0x000000080e097824 */ /* 0x000fc600078e00ff */
[----:B------:R-:W-:Y:S02]  /*2070*/  IADD3.X R159, R7, UR5, RZ, P0, !PT ;  /* 0x00000005079f7c10 */ /* 0x000fe400087fe4ff */
[----:B-----5:R-:W-:Y:S02]  /*2080*/  ISETP.NE.AND P0, PT, R155, RZ, PT ;  /* 0x000000ff9b00720c */ /* 0x020fe40003f05270 */
[----:B------:R-:W-:Y:S02]  /*2090*/  LEA.HI.X R7, R14, R159, R15, 0x7, P2 ;  /* 0x0000009f0e077211 */ /* 0x000fe400010f3c0f */
[C---:B------:R-:W-:Y:S02]  /*20a0*/  IADD3 R12, P1, R9.reuse, R158, RZ ;  /* 0x0000009e090c7210 */ /* 0x040fe40007f3e0ff */
[----:B------:R-:W-:-:S03]  /*20b0*/  IADD3 R8, P2, R9, R6, RZ ;  /* 0x0000000609087210 */ /* 0x000fc60007f5e0ff */
[C---:B------:R-:W-:Y:S02]  /*20c0*/  IMAD.X R13, R11.reuse, 0x1, R159, P1 ;  /* 0x000000010b0d7824 */ /* 0x040fe400008e069f */
[----:B------:R-:W-:Y:S02]  /*20d0*/  IMAD.X R9, R11, 0x1, R7, P2 ;  /* 0x000000010b097824 */ /* 0x000fe400010e0607 */
[----:B------:R-:W-:Y:S06]  /*20e0*/  @!P0 BRA `(.L_x_36) ;  /* 0x0000004800948947 */ /* 0x000fec0003800000 */
[----:B------:R-:W0:Y:S01]  /*20f0*/  LDC.64 R14, c[0x0][0x5b0] ;  /* 0x00016c00ff0e7b82 */ /* 0x000e220000000a00 */
[----:B------:R-:W-:Y:S01]  /*2100*/  ULDC.64 UR4, c[0x0][0x5b8] ;  /* 0x00016e0000047ab9 */ /* 0x000fe20000000a00 */
[----:B------:R-:W-:Y:S01]  /*2110*/  ISETP.GE.AND P1, PT, R3, 0x1, PT ;  /* 0x000000010300780c */ /* 0x000fe20003f26270 */
[----:B------:R-:W-:Y:S01]  /*2120*/  IMAD R153, R152, UR4, RZ ;  /* 0x0000000498997c24 */ /* 0x000fe2000f8e02ff */
[----:B------:R-:W-:Y:S01]  /*2130*/  BSSY B1, `(.L_x_37) ;  /* 0x000000e000017945 */ /* 0x000fe20003800000 */
[----:B------:R-:W-:Y:S01]  /*2140*/  IMAD.WIDE.U32 R20, R22, UR4, R20 ;  /* 0x0000000416147c25 */ /* 0x000fe2000f8e0014 */
[----:B------:R-:W-:Y:S02]  /*2150*/  ISETP.LT.OR P2, PT, R164, 0x1, !P1 ;  /* 0x00000001a400780c */ /* 0x000fe40004f41670 */
[----:B------:R-:W1:Y:S01]  /*2160*/  LDC.64 R10, c[0x0][0x5a8] ;  /* 0x00016a00ff0a7b82 */ /* 0x000e620000000a00 */
[----:B------:R-:W-:Y:S02]  /*2170*/  IMAD R153, R22, UR5, R153 ;  /* 0x0000000516997c24 */ /* 0x000fe4000f8e0299 */
[----:B------:R-:W-:-:S02]  /*2180*/  IMAD.MOV.U32 R152, RZ, RZ, R20 ;  /* 0x000000ffff987224 */ /* 0x000fc400078e0014 */
[----:B------:R-:W-:Y:S02]  /*2190*/  IMAD.IADD R153, R21, 0x1, R153 ;  /* 0x0000000115997824 */ /* 0x000fe400078e0299 */
[-C--:B0-----:R-:W-:Y:S02]  /*21a0*/  IMAD R22, R5, R14.reuse, RZ ;  /* 0x0000000e05167224 */ /* 0x081fe400078e02ff */
[----:B------:R-:W-:-:S04]  /*21b0*/  IMAD.WIDE.U32 R160, R165, R14, R152 ;  /* 0x0000000ea5a07225 */ /* 0x000fc800078e0098 */
[----:B------:R-:W-:Y:S01]  /*21c0*/  IMAD R173, R165, R15, R22 ;  /* 0x0000000fa5ad7224 */ /* 0x000fe200078e0216 */
[----:B-1----:R-:W-:-:S04]  /*21d0*/  IADD3 R162, P0, R160, R10, RZ ;  /* 0x0000000aa0a27210 */ /* 0x002fc80007f1e0ff */
[----:B------:R-:W-:Y:S01]  /*21e0*/  IADD3.X R163, R11, R161, R173, P0, !PT ;  /* 0x000000a10ba37210 */ /* 0x000fe200007fe4ad */
[----:B------:R-:W-:Y:S08]  /*21f0*/  @P2 BRA `(.L_x_38) ;  /* 0x0000000000042947 */ /* 0x000ff00003800000 */
[----:B------:R0:W5:Y:S02]  /*2200*/  LDG.E.U8 R156, desc[UR36][R162.64] ;  /* 0x00000024a29c7981 */ /* 0x000164000c1e1100 */
.L_x_38:
[----:B------:R-:W-:Y:S05]  /*2210*/  BSYNC B1 ;  /* 0x0000000000017941 */ /* 0x000fea0003800000 */
.L_x_37:
[----:B-----5:R-:W-:Y:S01]  /*2220*/  LOP3.LUT R22, R156, 0xffff, RZ, 0xc0, !PT ;  /* 0x0000ffff9c167812 */ /* 0x020fe200078ec0ff */
[C---:B------:R-:W-:Y:S01]  /*2230*/  IMAD.SHL.U32 R160, R14.reuse, 0x8, RZ ;  /* 0x000000080ea07824 */ /* 0x040fe200078e00ff */
[----:B------:R-:W-:Y:S01]  /*2240*/  SHF.L.U64.HI R161, R14, 0x3, R15 ;  /* 0x000000030ea17819 */ /* 0x000fe2000001020f */
[----:B------:R-:W-:Y:S01]  /*2250*/  BSSY B1, `(.L_x_39) ;  /* 0x000000e000017945 */ /* 0x000fe20003800000 */
[----:B------:R-:W-:Y:S02]  /*2260*/  PRMT R22, R22, 0x8880, RZ ;  /* 0x0000888016167816 */ /* 0x000fe400000000ff */
[----:B------:R-:W-:Y:S01]  /*2270*/  ISETP.GE.AND P0, PT, R3, 0x9, PT ;  /* 0x000000090300780c */ /* 0x000fe20003f06270 */
[----:B------:R-:W-:-:S04]  /*2280*/  IMAD.WIDE.U32 R168, R165, R14, R160 ;  /* 0x0000000ea5a87225 */ /* 0x000fc800078e00a0 */
[----:B------:R-:W-:-:S04]  /*2290*/  IMAD R167, R22, R155, RZ ;  /* 0x0000009b16a77224 */ /* 0x000fc800078e02ff */
[----:B------:R-:W-:Y:S01]  /*22a0*/  @!P2 IMAD R171, R88, R154, R167 ;  /* 0x0000009a58aba224 */ /* 0x000fe200078e02a7 */
[----:B------:R-:W-:Y:S01]  /*22b0*/  IADD3 R88, P3, P4, R20, R10, R168 ;  /* 0x0000000a14587210 */ /* 0x000fe20007c7e0a8 */
[----:B------:R-:W-:-:S03]  /*22c0*/  IMAD.IADD R168, R173, 0x1, R169 ;  /* 0x00000001ada87824 */ /* 0x000fc600078e02a9 */
[----:B------:R1:W-:Y:S01]  /*22d0*/  @!P2 STG.E.U8 desc[UR36][R158.64], R171 ;  /* 0x000000ab9e00a986 */ /* 0x0003e2000c101124 */
[----:B------:R-:W-:-:S13]  /*22e0*/  ISETP.LT.OR P2, PT, R164, 0x2, !P1 ;  /* 0x00000002a400780c */ /* 0x000fda0004f41670 */
[----:B-1----:R-:W-:Y:S05]  /*22f0*/  @P2 BRA `(.L_x_40) ;  /* 0x00000000000c2947 */ /* 0x002fea0003800000 */
[----:B------:R-:W2:Y:S02]  /*2300*/  LDG.E.U8 R156, desc[UR36][R162.64+0x1] ;  /* 0x00000124a29c7981 */ /* 0x000ea4000c1e1100 */
[----:B--2---:R-:W-:-:S05]  /*2310*/  PRMT R22, R156, 0x8880, RZ ;  /* 0x000088809c167816 */ /* 0x004fca00000000ff */
[----:B------:R-:W-:-:S07]  /*2320*/  IMAD R167, R22, R155, RZ ;  /* 0x0000009b16a77224 */ /* 0x000fce00078e02ff */
.L_x_40:
[----:B------:R-:W-:Y:S05]  /*2330*/  BSYNC B1 ;  /* 0x0000000000017941 */ /* 0x000fea0003800000 */
.L_x_39:
[----:B------:R-:W-:Y:S01]  /*2340*/  @!P2 IMAD R169, R89, R154, R167 ;  /* 0x0000009a59a9a224 */ /* 0x000fe200078e02a7 */
[----:B------:R-:W-:Y:S01]  /*2350*/  IADD3.X R89, R153, R11, R168, P3, P4 ;  /* 0x0000000b99597210 */ /* 0x000fe20001fe84a8 */
[----:B------:R-:W-:Y:S01]  /*2360*/  BSSY B1, `(.L_x_41) ;  /* 0x0000009000017945 */ /* 0x000fe20003800000 */
[C---:B------:R-:W-:Y:S02]  /*2370*/  ISETP.LT.OR P3, PT, R164.reuse, 0x1, !P0 ;  /* 0x00000001a400780c */ /* 0x040fe40004761670 */
[----:B------:R1:W-:Y:S01]  /*2380*/  @!P2 STG.E.U8 desc[UR36][R158.64+0x1], R169 ;  /* 0x000001a99e00a986 */ /* 0x0003e2000c101124 */
[C---:B------:R-:W-:Y:S02]  /*2390*/  ISETP.LT.OR P2, PT, R164.reuse, 0x2, !P0 ;  /* 0x00000002a400780c */ /* 0x040fe40004741670 */
[----:B------:R-:W-:-:S08]  /*23a0*/  ISETP.LT.OR P4, PT, R164, 0x9, !P1 ;  /* 0x00000009a400780c */ /* 0x000fd00004f81670 */
[----:B------:R-:W-:Y:S05]  /*23b0*/  @P3 BRA `(.L_x_42) ;  /* 0x00000000000c3947 */ /* 0x000fea0003800000 */
[----:B------:R-:W2:Y:S02]  /*23c0*/  LDG.E.U8 R156, desc[UR36][R88.64] ;  /* 0x00000024589c7981 */ /* 0x000ea4000c1e1100 */
[----:B--2---:R-:W-:-:S05]  /*23d0*/  PRMT R22, R156, 0x8880, RZ ;  /* 0x000088809c167816 */ /* 0x004fca00000000ff */
[----:B------:R-:W-:-:S07]  /*23e0*/  IMAD R167, R22, R155, RZ ;  /* 0x0000009b16a77224 */ /* 0x000fce00078e02ff */
.L_x_42:
[----:B------:R-:W-:Y:S05]  /*23f0*/  BSYNC B1 ;  /* 0x0000000000017941 */ /* 0x000fea0003800000 */
.L_x_41:
[----:B-1----:R-:W-:Y:S01]  /*2400*/  @!P3 IMAD R169, R90, R154, R167 ;  /* 0x0000009a5aa9b224 */ /* 0x002fe200078e02a7 */
[----:B------:R-:W-:Y:S04]  /*2410*/  BSSY B1, `(.L_x_43) ;  /* 0x0000006000017945 */ /* 0x000fe80003800000 */
[----:B------:R1:W-:Y:S01]  /*2420*/  @!P3 STG.E.U8 desc[UR36][R12.64], R169 ;  /* 0x000000a90c00b986 */ /* 0x0003e2000c101124 */
[----:B------:R-:W-:Y:S05]  /*2430*/  @P2 BRA `(.L_x_44) ;  /* 0x00000000000c2947 */ /* 0x000fea0003800000 */
[----:B------:R-:W2:Y:S02]  /*2440*/  LDG.E.U8 R156, desc[UR36][R88.64+0x1] ;  /* 0x00000124589c7981 */ /* 0x000ea4000c1e1100 */
[----:B--2---:R-:W-:-:S05]  /*2450*/  PRMT R22, R156, 0x8880, RZ ;  /* 0x000088809c167816 */ /* 0x004fca00000000ff */
[----:B------:R-:W-:-:S07]  /*2460*/  IMAD R167, R22, R155, RZ ;  /* 0x0000009b16a77224 */ /* 0x000fce00078e02ff */
.L_x_44:
[----:B------:R-:W-:Y:S05]  /*2470*/  BSYNC B1 ;  /* 0x0000000000017941 */ /* 0x000fea0003800000 */
.L_x_43:
[----:B------:R-:W-:Y:S01]  /*2480*/  @!P2 IMAD R91, R91, R154, R167 ;  /* 0x0000009a5b5ba224 */ /* 0x000fe200078e02a7 */
[----:B------:R-:W-:Y:S04]  /*2490*/  BSSY B1, `(.L_x_45) ;  /* 0x0000006000017945 */ /* 0x000fe80003800000 */
[----:B------:R2:W-:Y:S01]  /*24a0*/  @!P2 STG.E.U8 desc[UR36][R12.64+0x1], R91 ;  /* 0x0000015b0c00a986 */ /* 0x0005e2000c101124 */
[----:B------:R-:W-:Y:S05]  /*24b0*/  @P4 BRA `(.L_x_46) ;  /* 0x00000000000c4947 */ /* 0x000fea0003800000 */
[----:B------:R-:W3:Y:S02]  /*24c0*/  LDG.E.U8 R156, desc[UR36][R162.64+0x8] ;  /* 0x00000824a29c7981 */ /* 0x000ee4000c1e1100 */
[----:B---3--:R-:W-:-:S05]  /*24d0*/  PRMT R22, R156, 0x8880, RZ ;  /* 0x000088809c167816 */ /* 0x008fca00000000ff */
[----:B------:R-:W-:-:S07]  /*24e0*/  IMAD R167, R22, R155, RZ ;  /* 0x0000009b16a77224 */ /* 0x000fce00078e02ff */
.L_x_46:
[----:B------:R-:W-:Y:S05]  /*24f0*/  BSYNC B1 ;  /* 0x0000000000017941 */ /* 0x000fea0003800000 */
.L_x_45:
[----:B------:R-:W-:Y:S01]  /*2500*/  ISETP.LT.OR P2, PT, R164, 0xa, !P1 ;  /* 0x0000000aa400780c */ /* 0x000fe20004f41670 */
[----:B--2---:R-:W-:Y:S01]  /*2510*/  @!P4 IMAD R91, R92, R154, R167 ;  /* 0x0000009a5c5bc224 */ /* 0x004fe200078e02a7 */
[----:B------:R-:W-:Y:S01]  /*2520*/  BSSY B1, `(.L_x_47) ;  /* 0x0000008000017945 */ /* 0x000fe20003800000 */
[----:B------:R-:W-:-:S03]  /*2530*/  ISETP.LT.OR P3, PT, R164, 0x9, !P0 ;  /* 0x00000009a400780c */ /* 0x000fc60004761670 */
[----:B------:R2:W-:Y:S01]  /*2540*/  @!P4 STG.E.U8 desc[UR36][R158.64+0x8], R91 ;  /* 0x0000085b9e00c986 */ /* 0x0005e2000c101124 */
[----:B------:R-:W-:-:S06]  /*2550*/  ISETP.LT.OR P4, PT, R164, 0xa, !P0 ;  /* 0x0000000aa400780c */ /* 0x000fcc0004781670 */
[----:B------:R-:W-:Y:S07]  /*2560*/  @P2 BRA `(.L_x_48) ;  /* 0x00000000000c2947 */ /* 0x000fee0003800000 */
[----:B------:R-:W3:Y:S02]  /*2570*/  LDG.E.U8 R156, desc[UR36][R162.64+0x9] ;  /* 0x00000924a29c7981 */ /* 0x000ee4000c1e1100 */
[----:B---3--:R-:W-:-:S05]  /*2580*/  PRMT R22, R156, 0x8880, RZ ;  /* 0x000088809c167816 */ /* 0x008fca00000000ff */
[----:B------:R-:W-:-:S07]  /*2590*/  IMAD R167, R22, R155, RZ ;  /* 0x0000009b16a77224 */ /* 0x000fce00078e02ff */
.L_x_48:
[----:B------:R-:W-:Y:S05]  /*25a0*/  BSYNC B1 ;  /* 0x0000000000017941 */ /* 0x000fea0003800000 */
.L_x_47:
[----:B------:R-:W-:Y:S01]  /*25b0*/  @!P2 IMAD R93, R93, R154, R167 ;  /* 0x0000009a5d5da224 */ /* 0x000fe200078e02a7 */
[----:B------:R-:W-:Y:S04]  /*25c0*/  BSSY B1, `(.L_x_49) ;  /* 0x0000006000017945 */ /* 0x000fe80003800000 */
[----:B------:R3:W-:Y:S01]  /*25d0*/  @!P2 STG.E.U8 desc[UR36][R158.64+0x9], R93 ;  /* 0x0000095d9e00a986 */ /* 0x0007e2000c101124 */
[----:B------:R-:W-:Y:S05]  /*25e0*/  @P3 BRA `(.L_x_50) ;  /* 0x00000000000c3947 */ /* 0x000fea0003800000 */
[----:B------:R-:W4:Y:S02]  /*25f0*/  LDG.E.U8 R156, desc[UR36][R88.64+0x8] ;  /* 0x00000824589c7981 */ /* 0x000f24000c1e1100 */
[----:B----4-:R-:W-:-:S05]  /*2600*/  PRMT R22, R156, 0x8880, RZ ;  /* 0x000088809c167816 */ /* 0x010fca00000000ff */
[----:B------:R-:W-:-:S07]  /*2610*/  IMAD R167, R22, R155, RZ ;  /* 0x0000009b16a77224 */ /* 0x000fce00078e02ff */
.L_x_50:
[----:B------:R-:W-:Y:S05]  /*2620*/  BSYNC B1 ;  /* 0x0000000000017941 */ /* 0x000fea0003800000 */
.L_x_49:
[----:B--2---:R-:W-:Y:S01]  /*2630*/  @!P3 IMAD R91, R94, R154, R167 ;  /* 0x0000009a5e5bb224 */ /* 0x004fe200078e02a7 */
[----:B------:R-:W-:Y:S04]  /*2640*/  BSSY B1, `(.L_x_51) ;  /* 0x0000006000017945 */ /* 0x000fe80003800000 */
[----:B------:R2:W-:Y:S01]  /*2650*/  @!P3 STG.E.U8 desc[UR36][R12.64+0x8], R91 ;  /* 0x0000085b0c00b986 */ /* 0x0005e2000c101124 */
[----:B------:R-:W-:Y:S05]  /*2660*/  @P4 BRA `(.L_x_52) ;  /* 0x00000000000c4947 */ /* 0x000fea0003800000 */
[----:B------:R-:W4:Y:S02]  /*2670*/  LDG.E.U8 R156, desc[UR36][R88.64+0x9] ;  /* 0x00000924589c7981 */ /* 0x000f24000c1e1100 */
[----:B----4-:R-:W-:-:S05]  /*2680*/  PRMT R22, R156, 0x8880, RZ ;  /* 0x000088809c167816 */ /* 0x010fca00000000ff */
[----:B------:R-:W-:-:S07]  /*2690*/  IMAD R167, R22, R155, RZ ;  /* 0x0000009b16a77224 */ /* 0x000fce00078e02ff */
.L_x_52:
[----:B------:R-:W-:Y:S05]  /*26a0*/  BSYNC B1 ;  /* 0x0000000000017941 */ /* 0x000fea0003800000 */
.L_x_51:
[C---:B------:R-:W-:Y:S01]  /*26b0*/  ISETP.LT.OR P2, PT, R164.reuse, 0x11, !P1 ;  /* 0x00000011a400780c */ /* 0x040fe20004f41670 */
[----:B------:R-:W-:Y:S01]  /*26c0*/  @!P4 IMAD R95, R95, R154, R167 ;  /* 0x0000009a5f5fc224 */ /* 0x000fe200078e02a7 */
[----:B------:R-:W-:Y:S01]  /*26d0*/  BSSY B1, `(.L_x_53) ;  /* 0x0000008000017945 */ /* 0x000fe20003800000 */
[----:B------:R-:W-:-:S03]  /*26e0*/  ISETP.LT.OR P3, PT, R164, 0x12, !P1 ;  /* 0x00000012a400780c */ /* 0x000fc60004f61670 */
[----:B------:R4:W-:Y:S01]  /*26f0*/  @!P4 STG.E.U8 desc[UR36][R12.64+0x9], R95 ;  /* 0x0000095f0c00c986 */ /* 0x0009e2000c101124 */
[----:B------:R-:W-:-:S06]  /*2700*/  ISETP.LT.OR P4, PT, R164, 0x11, !P0 ;  /* 0x00000011a400780c */ /* 0x000fcc0004781670 */
[----:B------:R-:W-:Y:S07]  /*2710*/  @P2 BRA `(.L_x_54) ;  /* 0x00000000000c2947 */ /* 0x000fee0003800000 */
[----:B------:R-:W5:Y:S02]  /*2720*/  LDG.E.U8 R156, desc[UR36][R162.64+0x10] ;  /* 0x00001024a29c7981 */ /* 0x000f64000c1e1100 */
[----:B-----5:R-:W-:-:S05]  /*2730*/  PRMT R22, R156, 0x8880, RZ ;  /* 0x000088809c167816 */ /* 0x020fca00000000ff */
[----:B------:R-:W-:-:S07]  /*2740*/  IMAD R167, R22, R155, RZ ;  /* 0x0000009b16a77224 */ /* 0x000fce00078e02ff */
.L_x_54:
[----:B------:R-:W-:Y:S05]  /*2750*/  BSYNC B1 ;  /* 0x0000000000017941 */ /* 0x000fea0003800000 */
.L_x_53:
[----:B--2---:R-:W-:Y:S01]  /*2760*/  @!P2 IMAD R91, R96, R154, R167 ;  /* 0x0000009a605ba224 */ /* 0x004fe200078e02a7 */
[----:B------:R-:W-:Y:S04]  /*2770*/  BSSY B1, `(.L_x_55) ;  /* 0x0000006000017945 */ /* 0x000fe80003800000 */
[----:B------:R2:W-:Y:S01]  /*2780*/  @!P2 STG.E.U8 desc[UR36][R158.64+0x10], R91 ;  /* 0x0000105b9e00a986 */ /* 0x0005e2000c101124 */
[----:B------:R-:W-:Y:S05]  /*2790*/  @P3 BRA `(.L_x_56) ;  /* 0x00000000000c3947 */ /* 0x000fea0003800000 */
[----:B------:R-:W5:Y:S02]  /*27a0*/  LDG.E.U8 R156, desc[UR36][R162.64+0x11] ;  /* 0x00001124a29c7981 */ /* 0x000f64000c1e1100 */
[----:B-----5:R-:W-:-:S05]  /*27b0*/  PRMT R22, R156, 0x8880, RZ ;  /* 0x000088809c167816 */ /* 0x020fca00000000ff */
[----:B------:R-:W-:-:S07]  /*27c0*/  IMAD R167, R22, R155, RZ ;  /* 0x0000009b16a77224 */ /* 0x000fce00078e02ff */
.L_x_56:
[----:B------:R-:W-:Y:S05]  /*27d0*/  BSYNC B1 ;  /* 0x0000000000017941 */ /* 0x000fea0003800000 */
.L_x_55:
[----:B------:R-:W-:Y:S01]  /*27e0*/  @!P3 IMAD R97, R97, R154, R167 ;  /* 0x0000009a6161b224 */ /* 0x000fe200078e02a7 */
[----:B------:R-:W-:Y:S04]  /*27f0*/  BSSY B1, `(.L_x_57) ;  /* 0x0000006000017945 */ /* 0x000fe80003800000 */
[----:B------:R0:W-:Y:S01]  /*2800*/  @!P3 STG.E.U8 desc[UR36][R158.64+0x11], R97 ;  /* 0x000011619e00b986 */ /* 0x0001e2000c101124 */
[----:B------:R-:W-:Y:S05]  /*2810*/  @P4 BRA `(.L_x_58) ;  /* 0x00000000000c4947 */ /* 0x000fea0003800000 */
[----:B------:R-:W5:Y:S02]  /*2820*/  LDG.E.U8 R156, desc[UR36][R88.64+0x10] ;  /* 0x00001024589c7981 */ /* 0x000f64000c1e1100 */
[----:B-----5:R-:W-:-:S05]  /*2830*/  PRMT R22, R156, 0x8880, RZ ;  /* 0x000088809c167816 */ /* 0x020fca00000000ff */
[----:B------:R-:W-:-:S07]  /*2840*/  IMAD R167, R22, R155, RZ ;  /* 0x0000009b16a77224 */ /* 0x000fce00078e02ff */
.L_x_58:
[----:B------:R-:W-:Y:S05]  /*2850*/  BSYNC B1 ;  /* 0x0000000000017941 */ /* 0x000fea0003800000 */
.L_x_57:
[----:B------:R-:W-:Y:S01]  /*2860*/  ISETP.LT.OR P2, PT, R164, 0x12, !P0 ;  /* 0x00000012a400780c */ /* 0x000fe20004741670 */
[----:B--2---:R-:W-:Y:S01]  /*2870*/  @!P4 IMAD R91, R98, R154, R167 ;  /* 0x0000009a625bc224 */ /* 0x004fe200078e02a7 */
        /* <DEDUP_REMOVED lines=8> */
.L_x_60:
[----:B------:R-:W-:Y:S05]  /*2900*/  BSYNC B1 ;  /* 0x0000000000017941 */ /* 0x000fea0003800000 */
.L_x_59:
[----:B------:R-:W-:Y:S01]  /*2910*/  @!P2 IMAD R99, R99, R154, R167 ;  /* 0x0000009a6363a224 */ /* 0x000fe200078e02a7 */
[----:B------:R-:W-:Y:S04]  /*2920*/  BSSY B1, `(.L_x_61) ;  /* 0x0000006000017945 */ /* 0x000fe80003800000 */
[----:B------:R0:W-:Y:S01]  /*2930*/  @!P2 STG.E.U8 desc[UR36][R12.64+0x11], R99 ;  /* 0x000011630c00a986 */ /* 0x0001e2000c101124 */
[----:B------:R-:W-:Y:S05]  /*2940*/  @P3 BRA `(.L_x_62) ;  /* 0x00000000000c3947 */ /* 0x000fea0003800000 */
[----:B------:R-:W5:Y:S02]  /*2950*/  LDG.E.U8 R156, desc[UR36][R162.64+0x18] ;  /* 0x00001824a29c7981 */ /* 0x000f64000c1e1100 */
[----:B-----5:R-:W-:-:S05]  /*2960*/  PRMT R22, R156, 0x8880, RZ ;  /* 0x000088809c167816 */ /* 0x020fca00000000ff */
[----:B------:R-:W-:-:S07]  /*2970*/  IMAD R167, R22, R155, RZ ;  /* 0x0000009b16a77224 */ /* 0x000fce00078e02ff */
.L_x_62:
[----:B------:R-:W-:Y:S05]  /*2980*/  BSYNC B1 ;  /* 0x0000000000017941 */ /* 0x000fea0003800000 */
.L_x_61:
[----:B--2---:R-:W-:Y:S01]  /*2990*/  @!P3 IMAD R91, R100, R154, R167 ;  /* 0x0000009a645bb224 */ /* 0x004fe200078e02a7 */
[----:B------:R-:W-:Y:S04]  /*29a0*/  BSSY B1, `(.L_x_63) ;  /* 0x0000006000017945 */ /* 0x000fe80003800000 */
[----:B------:R2:W-:Y:S01]  /*29b0*/  @!P3 STG.E.U8 desc[UR36][R158.64+0x18], R91 ;  /* 0x0000185b9e00b986 */ /* 0x0005e2000c101124 */
[----:B------:R-:W-:Y:S05]  /*29c0*/  @P4 BRA `(.L_x_64) ;  /* 0x00000000000c4947 */ /* 0x000fea0003800000 */
[----:B------:R-:W5:Y:S02]  /*29d0*/  LDG.E.U8 R156, desc[UR36][R162.64+0x19] ;  /* 0x00001924a29c7981 */ /* 0x000f64000c1e1100 */
[----:B-----5:R-:W-:-:S05]  /*29e0*/  PRMT R22, R156, 0x8880, RZ ;  /* 0x000088809c167816 */ /* 0x020fca00000000ff */
[----:B------:R-:W-:-:S07]  /*29f0*/  IMAD R167, R22, R155, RZ ;  /* 0x0000009b16a77224 */ /* 0x000fce00078e02ff */
.L_x_64:
[----:B------:R-:W-:Y:S05]  /*2a00*/  BSYNC B1 ;  /* 0x0000000000017941 */ /* 0x000fea0003800000 */
.L_x_63:
        /* <DEDUP_REMOVED lines=10> */
.L_x_66:
[----:B------:R-:W-:Y:S05]  /*2ab0*/  BSYNC B1 ;  /* 0x0000000000017941 */ /* 0x000fea0003800000 */
.L_x_65:
[----:B--2---:R-:W-:Y:S01]  /*2ac0*/  @!P2 IMAD R91, R102, R154, R167 ;  /* 0x0000009a665ba224 */ /* 0x004fe200078e02a7 */
[----:B------:R-:W-:Y:S04]  /*2ad0*/  BSSY B1, `(.L_x_67) ;  /* 0x0000006000017945 */ /* 0x000fe80003800000 */
[----:B------:R2:W-:Y:S01]  /*2ae0*/  @!P2 STG.E.U8 desc[UR36][R12.64+0x18], R91 ;  /* 0x0000185b0c00a986 */ /* 0x0005e2000c101124 */
[----:B------:R-:W-:Y:S05]  /*2af0*/  @P3 BRA `(.L_x_68) ;  /* 0x00000000000c3947 */ /* 0x000fea0003800000 */
[----:B------:R-:W5:Y:S02]  /*2b00*/  LDG.E.U8 R156, desc[UR36][R88.64+0x19] ;  /* 0x00001924589c7981 */ /* 0x000f64000c1e1100 */
[----:B-----5:R-:W-:-:S05]  /*2b10*/  PRMT R22, R156, 0x8880, RZ ;  /* 0x000088809c167816 */ /* 0x020fca00000000ff */
[----:B------:R-:W-:-:S07]  /*2b20*/  IMAD R167, R22, R155, RZ ;  /* 0x0000009b16a77224 */ /* 0x000fce00078e02ff */
.L_x_68:
[----:B------:R-:W-:Y:S05]  /*2b30*/  BSYNC B1 ;  /* 0x0000000000017941 */ /* 0x000fea0003800000 */
.L_x_67:
[----:B------:R-:W-:Y:S01]  /*2b40*/  @!P3 IMAD R103, R103, R154, R167 ;  /* 0x0000009a6767b224 */ /* 0x000fe200078e02a7 */
[----:B------:R-:W-:Y:S04]  /*2b50*/  BSSY B1, `(.L_x_69) ;  /* 0x0000006000017945 */ /* 0x000fe80003800000 */
[----:B------:R0:W-:Y:S01]  /*2b60*/  @!P3 STG.E.U8 desc[UR36][R12.64+0x19], R103 ;  /* 0x000019670c00b986 */ /* 0x0001e2000c101124 */
[----:B------:R-:W-:Y:S05]  /*2b70*/  @P4 BRA `(.L_x_70) ;  /* 0x00000000000c4947 */ /* 0x000fea0003800000 */
[----:B------:R-:W5:Y:S02]  /*2b80*/  LDG.E.U8 R156, desc[UR36][R162.64+0x20] ;  /* 0x00002024a29c7981 */ /* 0x000f64000c1e1100 */
[----:B-----5:R-:W-:-:S05]  /*2b90*/  PRMT R22, R156, 0x8880, RZ ;  /* 0x000088809c167816 */ /* 0x020fca00000000ff */
[----:B------:R-:W-:-:S07]  /*2ba0*/  IMAD R167, R22, R155, RZ ;  /* 0x0000009b16a77224 */ /* 0x000fce00078e02ff */
.L_x_70:
[----:B------:R-:W-:Y:S05]  /*2bb0*/  BSYNC B1 ;  /* 0x0000000000017941 */ /* 0x000fea0003800000 */
.L_x_69:
        /* <DEDUP_REMOVED lines=10> */
.L_x_72:
[----:B------:R-:W-:Y:S05]  /*2c60*/  BSYNC B1 ;  /* 0x0000000000017941 */ /* 0x000fea0003800000 */
.L_x_71:
[----:B------:R-:W-:Y:S01]  /*2c70*/  @!P2 IMAD R105, R105, R154, R167 ;  /* 0x0000009a6969a224 */ /* 0x000fe200078e02a7 */
[----:B------:R-:W-:Y:S04]  /*2c80*/  BSSY B1, `(.L_x_73) ;  /* 0x0000006000017945 */ /* 0x000fe80003800000 */
[----:B------:R0:W-:Y:S01]  /*2c90*/  @!P2 STG.E.U8 desc[UR36][R158.64+0x21], R105 ;  /* 0x000021699e00a986 */ /* 0x0001e2000c101124 */
[----:B------:R-:W-:Y:S05]  /*2ca0*/  @P3 BRA `(.L_x_74) ;  /* 0x00000000000c3947 */ /* 0x000fea0003800000 */
[----:B------:R-:W5:Y:S02]  /*2cb0*/  LDG.E.U8 R156, desc[UR36][R88.64+0x20] ;  /* 0x00002024589c7981 */ /* 0x000f64000c1e1100 */
[----:B-----5:R-:W-:-:S05]  /*2cc0*/  PRMT R22, R156, 0x8880, RZ ;  /* 0x000088809c167816 */ /* 0x020fca00000000ff */
[----:B------:R-:W-:-:S07]  /*2cd0*/  IMAD R167, R22, R155, RZ ;  /* 0x0000009b16a77224 */ /* 0x000fce00078e02ff */
.L_x_74:
[----:B------:R-:W-:Y:S05]  /*2ce0*/  BSYNC B1 ;  /* 0x0000000000017941 */ /* 0x000fea0003800000 */
.L_x_73:
[----:B--2---:R-:W-:Y:S01]  /*2cf0*/  @!P3 IMAD R91, R106, R154, R167 ;  /* 0x0000009a6a5bb224 */ /* 0x004fe200078e02a7 */
[----:B------:R-:W-:Y:S04]  /*2d00*/  BSSY B1, `(.L_x_75) ;  /* 0x0000006000017945 */ /* 0x000fe80003800000 */
[----:B------:R2:W-:Y:S01]  /*2d10*/  @!P3 STG.E.U8 desc[UR36][R12.64+0x20], R91 ;  /* 0x0000205b0c00b986 */ /* 0x0005e2000c101124 */
[----:B------:R-:W-:Y:S05]  /*2d20*/  @P4 BRA `(.L_x_76) ;  /* 0x00000000000c4947 */ /* 0x000fea0003800000 */
[----:B------:R-:W5:Y:S02]  /*2d30*/  LDG.E.U8 R156, desc[UR36][R88.64+0x21] ;  /* 0x00002124589c7981 */ /* 0x000f64000c1e1100 */
[----:B-----5:R-:W-:-:S05]  /*2d40*/  PRMT R22, R156, 0x8880, RZ ;  /* 0x000088809c167816 */ /* 0x020fca00000000ff */
[----:B------:R-:W-:-:S07]  /*2d50*/  IMAD R167, R22, R155, RZ ;  /* 0x0000009b16a77224 */ /* 0x000fce00078e02ff */
.L_x_76:
[----:B------:R-:W-:Y:S05]  /*2d60*/  BSYNC B1 ;  /* 0x0000000000017941 */ /* 0x000fea0003800000 */
.L_x_75:
        /* <DEDUP_REMOVED lines=10> */
.L_x_78:
[----:B------:R-:W-:Y:S05]  /*2e10*/  BSYNC B1 ;  /* 0x0000000000017941 */ /* 0x000fea0003800000 */
.L_x_77:
[----:B--2---:R-:W-:Y:S01]  /*2e20*/  @!P2 IMAD R91, R108, R154, R167 ;  /* 0x0000009a6c5ba224 */ /* 0x004fe200078e02a7 */
[----:B------:R-:W-:Y:S04]  /*2e30*/  BSSY B1, `(.L_x_79) ;  /* 0x0000006000017945 */ /* 0x000fe80003800000 */
[----:B------:R2:W-:Y:S01]  /*2e40*/  @!P2 STG.E.U8 desc[UR36][R158.64+0x28], R91 ;  /* 0x0000285b9e00a986 */ /* 0x0005e2000c101124 */
[----:B------:R-:W-:Y:S05]  /*2e50*/  @P3 BRA `(.L_x_80) ;  /* 0x00000000000c3947 */ /* 0x000fea0003800000 */
[----:B------:R-:W5:Y:S02]  /*2e60*/  LDG.E.U8 R156, desc[UR36][R162.64+0x29] ;  /* 0x00002924a29c7981 */ /* 0x000f64000c1e1100 */
[----:B-----5:R-:W-:-:S05]  /*2e70*/  PRMT R22, R156, 0x8880, RZ ;  /* 0x000088809c167816 */ /* 0x020fca00000000ff */
[----:B------:R-:W-:-:S07]  /*2e80*/  IMAD R167, R22, R155, RZ ;  /* 0x0000009b16a77224 */ /* 0x000fce00078e02ff */
.L_x_80:
[----:B------:R-:W-:Y:S05]  /*2e90*/  BSYNC B1 ;  /* 0x0000000000017941 */ /* 0x000fea0003800000 */
.L_x_79:
[----:B------:R-:W-:Y:S01]  /*2ea0*/  @!P3 IMAD R109, R109, R154, R167 ;  /* 0x0000009a6d6db224 */ /* 0x000fe200078e02a7 */
[----:B------:R-:W-:Y:S04]  /*2eb0*/  BSSY B1, `(.L_x_81) ;  /* 0x0000006000017945 */ /* 0x000fe80003800000 */
[----:B------:R0:W-:Y:S01]  /*2ec0*/  @!P3 STG.E.U8 desc[UR36][R158.64+0x29], R109 ;  /* 0x0000296d9e00b986 */ /* 0x0001e2000c101124 */
[----:B------:R-:W-:Y:S05]  /*2ed0*/  @P4 BRA `(.L_x_82) ;  /* 0x00000000000c4947 */ /* 0x000fea0003800000 */
[----:B------:R-:W5:Y:S02]  /*2ee0*/  LDG.E.U8 R156, desc[UR36][R88.64+0x28] ;  /* 0x00002824589c7981 */ /* 0x000f64000c1e1100 */
[----:B-----5:R-:W-:-:S05]  /*2ef0*/  PRMT R22, R156, 0x8880, RZ ;  /* 0x000088809c167816 */ /* 0x020fca00000000ff */
[----:B------:R-:W-:-:S07]  /*2f00*/  IMAD R167, R22, R155, RZ ;  /* 0x0000009b16a77224 */ /* 0x000fce00078e02ff */
.L_x_82:
[----:B------:R-:W-:Y:S05]  /*2f10*/  BSYNC B1 ;  /* 0x0000000000017941 */ /* 0x000fea0003800000 */
.L_x_81:
        /* <DEDUP_REMOVED lines=10> */
.L_x_84:
[----:B------:R-:W-:Y:S05]  /*2fc0*/  BSYNC B1 ;  /* 0x0000000000017941 */ /* 0x000fea0003800000 */
.L_x_83:
[----:B------:R-:W-:Y:S01]  /*2fd0*/  @!P2 IMAD R111, R111, R154, R167 ;  /* 0x0000009a6f6fa224 */ /* 0x000fe200078e02a7 */
[----:B------:R-:W-:Y:S04]  /*2fe0*/  BSSY B1, `(.L_x_85) ;  /* 0x0000006000017945 */ /* 0x000fe80003800000 */
[----:B------:R0:W-:Y:S01]  /*2ff0*/  @!P2 STG.E.U8 desc[UR36][R12.64+0x29], R111 ;  /* 0x0000296f0c00a986 */ /* 0x0001e2000c101124 */
[----:B------:R-:W-:Y:S05]  /*3000*/  @P3 BRA `(.L_x_86) ;  /* 0x00000000000c3947 */ /* 0x000fea0003800000 */
[----:B------:R-:W5:Y:S02]  /*3010*/  LDG.E.U8 R156, desc[UR36][R162.64+0x30] ;  /* 0x00003024a29c7981 */ /* 0x000f64000c1e1100 */
[----:B-----5:R-:W-:-:S05]  /*3020*/  PRMT R22, R156, 0x8880, RZ ;  /* 0x000088809c167816 */ /* 0x020fca00000000ff */
[----:B------:R-:W-:-:S07]  /*3030*/  IMAD R167, R22, R155, RZ ;  /* 0x0000009b16a77224 */ /* 0x000fce00078e02ff */
.L_x_86:
[----:B------:R-:W-:Y:S05]  /*3040*/  BSYNC B1 ;  /* 0x0000000000017941 */ /* 0x000fea0003800000 */
.L_x_85:
[----:B--2---:R-:W-:Y:S01]  /*3050*/  @!P3 IMAD R91, R112, R154, R167 ;  /* 0x0000009a705bb224 */ /* 0x004fe200078e02a7 */
[----:B------:R-:W-:Y:S04]  /*3060*/  BSSY B1, `(.L_x_87) ;  /* 0x0000006000017945 */ /* 0x000fe80003800000 */
[----:B------:R2:W-:Y:S01]  /*3070*/  @!P3 STG.E.U8 desc[UR36][R158.64+0x30], R91 ;  /* 0x0000305b9e00b986 */ /* 0x0005e2000c101124 */
[----:B------:R-:W-:Y:S05]  /*3080*/  @P4 BRA `(.L_x_88) ;  /* 0x00000000000c4947 */ /* 0x000fea0003800000 */
[----:B------:R-:W5:Y:S02]  /*3090*/  LDG.E.U8 R156, desc[UR36][R162.64+0x31] ;  /* 0x00003124a29c7981 */ /* 0x000f64000c1e1100 */
[----:B-----5:R-:W-:-:S05]  /*30a0*/  PRMT R22, R156, 0x8880, RZ ;  /* 0x000088809c167816 */ /* 0x020fca00000000ff */
[----:B------:R-:W-:-:S07]  /*30b0*/  IMAD R167, R22, R155, RZ ;  /* 0x0000009b16a77224 */ /* 0x000fce00078e02ff */
.L_x_88:
[----:B------:R-:W-:Y:S05]  /*30c0*/  BSYNC B1 ;  /* 0x0000000000017941 */ /* 0x000fea0003800000 */
.L_x_87:
        /* <DEDUP_REMOVED lines=10> */
.L_x_90:
[----:B------:R-:W-:Y:S05]  /*3170*/  BSYNC B1 ;  /* 0x0000000000017941 */ /* 0x000fea0003800000 */
.L_x_89:
[----:B--2---:R-:W-:Y:S01]  /*3180*/  @!P2 IMAD R91, R114, R154, R167 ;  /* 0x0000009a725ba224 */ /* 0x004fe200078e02a7 */
[----:B------:R-:W-:Y:S04]  /*3190*/  BSSY B1, `(.L_x_91) ;  /* 0x0000006000017945 */ /* 0x000fe80003800000 */
[----:B------:R2:W-:Y:S01]  /*31a0*/  @!P2 STG.E.U8 desc[UR36][R12.64+0x30], R91 ;  /* 0x0000305b0c00a986 */ /* 0x0005e2000c101124 */
[----:B------:R-:W-:Y:S05]  /*31b0*/  @P3 BRA `(.L_x_92) ;  /* 0x00000000000c3947 */ /* 0x000fea0003800000 */
[----:B------:R-:W5:Y:S02]  /*31c0*/  LDG.E.U8 R156, desc[UR36][R88.64+0x31] ;  /* 0x00003124589c7981 */ /* 0x000f64000c1e1100 */
[----:B-----5:R-:W-:-:S05]  /*31d0*/  PRMT R22, R156, 0x8880, RZ ;  /* 0x000088809c167816 */ /* 0x020fca00000000ff */
[----:B------:R-:W-:-:S07]  /*31e0*/  IMAD R167, R22, R155, RZ ;  /* 0x0000009b16a77224 */ /* 0x000fce00078e02ff */
.L_x_92:
[----:B------:R-:W-:Y:S05]  /*31f0*/  BSYNC B1 ;  /* 0x0000000000017941 */ /* 0x000fea0003800000 */
.L_x_91:
[----:B------:R-:W-:Y:S01]  /*3200*/  @!P3 IMAD R115, R115, R154, R167 ;  /* 0x0000009a7373b224 */ /* 0x000fe200078e02a7 */
[----:B------:R-:W-:Y:S04]  /*3210*/  BSSY B1, `(.L_x_93) ;  /* 0x0000006000017945 */ /* 0x000fe80003800000 */
[----:B------:R0:W-:Y:S01]  /*3220*/  @!P3 STG.E.U8 desc[UR36][R12.64+0x31], R115 ;  /* 0x000031730c00b986 */ /* 0x0001e2000c101124 */
[----:B------:R-:W-:Y:S05]  /*3230*/  @P4 BRA `(.L_x_94) ;  /* 0x00000000000c4947 */ /* 0x000fea0003800000 */
[----:B------:R-:W5:Y:S02]  /*3240*/  LDG.E.U8 R156, desc[UR36][R162.64+0x38] ;  /* 0x00003824a29c7981 */ /* 0x000f64000c1e1100 */
[----:B-----5:R-:W-:-:S05]  /*3250*/  PRMT R22, R156, 0x8880, RZ ;  /* 0x000088809c167816 */ /* 0x020fca00000000ff */
[----:B------:R-:W-:-:S07]  /*3260*/  IMAD R167, R22, R155, RZ ;  /* 0x0000009b16a77224 */ /* 0x000fce00078e02ff */
.L_x_94:
[----:B------:R-:W-:Y:S05]  /*3270*/  BSYNC B1 ;  /* 0x0000000000017941 */ /* 0x000fea0003800000 */
.L_x_93:
        /* <DEDUP_REMOVED lines=10> */
.L_x_96:
[----:B------:R-:W-:Y:S05]  /*3320*/  BSYNC B1 ;  /* 0x0000000000017941 */ /* 0x000fea0003800000 */
.L_x_95:
[----:B------:R-:W-:Y:S01]  /*3330*/  @!P2 IMAD R117, R117, R154, R167 ;  /* 0x0000009a7575a224 */ /* 0x000fe200078e02a7 */
[----:B------:R-:W-:Y:S04]  /*3340*/  BSSY B1, `(.L_x_97) ;  /* 0x0000006000017945 */ /* 0x000fe80003800000 */
[----:B------:R0:W-:Y:S01]  /*3350*/  @!P2 STG.E.U8 desc[UR36][R158.64+0x39], R117 ;  /* 0x000039759e00a986 */ /* 0x0001e2000c101124 */
[----:B------:R-:W-:Y:S05]  /*3360*/  @P3 BRA `(.L_x_98) ;  /* 0x00000000000c3947 */ /* 0x000fea0003800000 */
[----:B------:R-:W5:Y:S02]  /*3370*/  LDG.E.U8 R156, desc[UR36][R88.64+0x38] ;  /* 0x00003824589c7981 */ /* 0x000f64000c1e1100 */
[----:B-----5:R-:W-:-:S05]  /*3380*/  PRMT R22, R156, 0x8880, RZ ;  /* 0x000088809c167816 */ /* 0x020fca00000000ff */
[----:B------:R-:W-:-:S07]  /*3390*/  IMAD R167, R22, R155, RZ ;  /* 0x0000009b16a77224 */ /* 0x000fce00078e02ff */
.L_x_98:
[----:B------:R-:W-:Y:S05]  /*33a0*/  BSYNC B1 ;  /* 0x0000000000017941 */ /* 0x000fea0003800000 */
.L_x_97:
[----:B--2---:R-:W-:Y:S01]  /*33b0*/  @!P3 IMAD R91, R118, R154, R167 ;  /* 0x0000009a765bb224 */ /* 0x004fe200078e02a7 */
[----:B------:R-:W-:Y:S04]  /*33c0*/  BSSY B1, `(.L_x_99) ;  /* 0x0000006000017945 */ /* 0x000fe80003800000 */
[----:B------:R2:W-:Y:S01]  /*33d0*/  @!P3 STG.E.U8 desc[UR36][R12.64+0x38], R91 ;  /* 0x0000385b0c00b986 */ /* 0x0005e2000c101124 */
[----:B------:R-:W-:Y:S05]  /*33e0*/  @P4 BRA `(.L_x_100) ;  /* 0x00000000000c4947 */ /* 0x000fea0003800000 */
[----:B------:R-:W5:Y:S02]  /*33f0*/  LDG.E.U8 R156, desc[UR36][R88.64+0x39] ;  /* 0x00003924589c7981 */ /* 0x000f64000c1e1100 */
[----:B-----5:R-:W-:-:S05]  /*3400*/  PRMT R22, R156, 0x8880, RZ ;  /* 0x000088809c167816 */ /* 0x020fca00000000ff */
[----:B------:R-:W-:-:S07]  /*3410*/  IMAD R167, R22, R155, RZ ;  /* 0x0000009b16a77224 */ /* 0x000fce00078e02ff */
.L_x_100:
[----:B------:R-:W-:Y:S05]  /*3420*/  BSYNC B1 ;  /* 0x0000000000017941 */ /* 0x000fea0003800000 */
.L_x_99:
        /* <DEDUP_REMOVED lines=10> */
.L_x_102:
[----:B------:R-:W-:Y:S05]  /*34d0*/  BSYNC B1 ;  /* 0x0000000000017941 */ /* 0x000fea0003800000 */
.L_x_101:
[----:B--2---:R-:W-:Y:S01]  /*34e0*/  @!P2 IMAD R91, R120, R154, R167 ;  /* 0x0000009a785ba224 */ /* 0x004fe200078e02a7 */
[----:B------:R-:W-:Y:S04]  /*34f0*/  BSSY B1, `(.L_x_103) ;  /* 0x0000006000017945 */ /* 0x000fe80003800000 */
[----:B------:R2:W-:Y:S01]  /*3500*/  @!P2 STG.E.U8 desc[UR36][R158.64+0x40], R91 ;  /* 0x0000405b9e00a986 */ /* 0x0005e2000c101124 */
[----:B------:R-:W-:Y:S05]  /*3510*/  @P3 BRA `(.L_x_104) ;  /* 0x00000000000c3947 */ /* 0x000fea0003800000 */
[----:B------:R-:W5:Y:S02]  /*3520*/  LDG.E.U8 R156, desc[UR36][R162.64+0x41] ;  /* 0x00004124a29c7981 */ /* 0x000f64000c1e1100 */
[----:B-----5:R-:W-:-:S05]  /*3530*/  PRMT R22, R156, 0x8880, RZ ;  /* 0x000088809c167816 */ /* 0x020fca00000000ff */
[----:B------:R-:W-:-:S07]  /*3540*/  IMAD R167, R22, R155, RZ ;  /* 0x0000009b16a77224 */ /* 0x000fce00078e02ff */
.L_x_104:
[----:B------:R-:W-:Y:S05]  /*3550*/  BSYNC B1 ;  /* 0x0000000000017941 */ /* 0x000fea0003800000 */
.L_x_103:
[----:B------:R-:W-:Y:S01]  /*3560*/  @!P3 IMAD R121, R121, R154, R167 ;  /* 0x0000009a7979b224 */ /* 0x000fe200078e02a7 */
[----:B------:R-:W-:Y:S04]  /*3570*/  BSSY B1, `(.L_x_105) ;  /* 0x0000006000017945 */ /* 0x000fe80003800000 */
[----:B------:R0:W-:Y:S01]  /*3580*/  @!P3 STG.E.U8 desc[UR36][R158.64+0x41], R121 ;  /* 0x000041799e00b986 */ /* 0x0001e2000c101124 */
[----:B------:R-:W-:Y:S05]  /*3590*/  @P4 BRA `(.L_x_106) ;  /* 0x00000000000c4947 */ /* 0x000fea0003800000 */
[----:B------:R-:W5:Y:S02]  /*35a0*/  LDG.E.U8 R156, desc[UR36][R88.64+0x40] ;  /* 0x00004024589c7981 */ /* 0x000f64000c1e1100 */
[----:B-----5:R-:W-:-:S05]  /*35b0*/  PRMT R22, R156, 0x8880, RZ ;  /* 0x000088809c167816 */ /* 0x020fca00000000ff */
[----:B------:R-:W-:-:S07]  /*35c0*/  IMAD R167, R22, R155, RZ ;  /* 0x0000009b16a77224 */ /* 0x000fce00078e02ff */
.L_x_106:
[----:B------:R-:W-:Y:S05]  /*35d0*/  BSYNC B1 ;  /* 0x0000000000017941 */ /* 0x000fea0003800000 */
.L_x_105:
        /* <DEDUP_REMOVED lines=10> */
.L_x_108:
[----:B------:R-:W-:Y:S05]  /*3680*/  BSYNC B1 ;  /* 0x0000000000017941 */ /* 0x000fea0003800000 */
.L_x_107:
[----:B------:R-:W-:Y:S01]  /*3690*/  @!P2 IMAD R123, R123, R154, R167 ;  /* 0x0000009a7b7ba224 */ /* 0x000fe200078e02a7 */
[----:B------:R-:W-:Y:S04]  /*36a0*/  BSSY B1, `(.L_x_109) ;  /* 0x0000006000017945 */ /* 0x000fe80003800000 */
[----:B------:R0:W-:Y:S01]  /*36b0*/  @!P2 STG.E.U8 desc[UR36][R12.64+0x41], R123 ;  /* 0x0000417b0c00a986 */ /* 0x0001e2000c101124 */
[----:B------:R-:W-:Y:S05]  /*36c0*/  @P3 BRA `(.L_x_110) ;  /* 0x00000000000c3947 */ /* 0x000fea0003800000 */
[----:B------:R-:W5:Y:S02]  /*36d0*/  LDG.E.U8 R156, desc[UR36][R162.64+0x48] ;  /* 0x00004824a29c7981 */ /* 0x000f64000c1e1100 */
[----:B-----5:R-:W-:-:S05]  /*36e0*/  PRMT R22, R156, 0x8880, RZ ;  /* 0x000088809c167816 */ /* 0x020fca00000000ff */
[----:B------:R-:W-:-:S07]  /*36f0*/  IMAD R167, R22, R155, RZ ;  /* 0x0000009b16a77224 */ /* 0x000fce00078e02ff */
.L_x_110:
[----:B------:R-:W-:Y:S05]  /*3700*/  BSYNC B1 ;  /* 0x0000000000017941 */ /* 0x000fea0003800000 */
.L_x_109:
[----:B--2---:R-:W-:Y:S01]  /*3710*/  @!P3 IMAD R91, R124, R154, R167 ;  /* 0x0000009a7c5bb224 */ /* 0x004fe200078e02a7 */
[----:B------:R-:W-:Y:S04]  /*3720*/  BSSY B1, `(.L_x_111) ;  /* 0x0000006000017945 */ /* 0x000fe80003800000 */
[----:B------:R2:W-:Y:S01]  /*3730*/  @!P3 STG.E.U8 desc[UR36][R158.64+0x48], R91 ;  /* 0x0000485b9e00b986 */ /* 0x0005e2000c101124 */
[----:B------:R-:W-:Y:S05]  /*3740*/  @P4 BRA `(.L_x_112) ;  /* 0x00000000000c4947 */ /* 0x000fea0003800000 */
[----:B------:R-:W5:Y:S02]  /*3750*/  LDG.E.U8 R156, desc[UR36][R162.64+0x49] ;  /* 0x00004924a29c7981 */ /* 0x000f64000c1e1100 */
[----:B-----5:R-:W-:-:S05]  /*3760*/  PRMT R22, R156, 0x8880, RZ ;  /* 0x000088809c167816 */ /* 0x020fca00000000ff */
[----:B------:R-:W-:-:S07]  /*3770*/  IMAD R167, R22, R155, RZ ;  /* 0x0000009b16a77224 */ /* 0x000fce00078e02ff */
.L_x_112:
[----:B------:R-:W-:Y:S05]  /*3780*/  BSYNC B1 ;  /* 0x0000000000017941 */ /* 0x000fea0003800000 */
.L_x_111:
        /* <DEDUP_REMOVED lines=10> */
.L_x_114:
[----:B------:R-:W-:Y:S05]  /*3830*/  BSYNC B1 ;  /* 0x0000000000017941 */ /* 0x000fea0003800000 */
.L_x_113:
[----:B--2---:R-:W-:Y:S01]  /*3840*/  @!P2 IMAD R91, R126, R154, R167 ;  /* 0x0000009a7e5ba224 */ /* 0x004fe200078e02a7 */
[----:B------:R-:W-:Y:S04]  /*3850*/  BSSY B1, `(.L_x_115) ;  /* 0x0000006000017945 */ /* 0x000fe80003800000 */
[----:B------:R2:W-:Y:S01]  /*3860*/  @!P2 STG.E.U8 desc[UR36][R12.64+0x48], R91 ;  /* 0x0000485b0c00a986 */ /* 0x0005e2000c101124 */
[----:B------:R-:W-:Y:S05]  /*3870*/  @P3 BRA `(.L_x_116) ;  /* 0x00000000000c3947 */ /* 0x000fea0003800000 */
[----:B------:R-:W5:Y:S02]  /*3880*/  LDG.E.U8 R156, desc[UR36][R88.64+0x49] ;  /* 0x00004924589c7981 */ /* 0x000f64000c1e1100 */
[----:B-----5:R-:W-:-:S05]  /*3890*/  PRMT R22, R156, 0x8880, RZ ;  /* 0x000088809c167816 */ /* 0x020fca00000000ff */
[----:B------:R-:W-:-:S07]  /*38a0*/  IMAD R167, R22, R155, RZ ;  /* 0x0000009b16a77224 */ /* 0x000fce00078e02ff */
.L_x_116:
[----:B------:R-:W-:Y:S05]  /*38b0*/  BSYNC B1 ;  /* 0x0000000000017941 */ /* 0x000fea0003800000 */
.L_x_115:
[----:B------:R-:W-:Y:S01]  /*38c0*/  @!P3 IMAD R127, R127, R154, R167 ;  /* 0x0000009a7f7fb224 */ /* 0x000fe200078e02a7 */
[----:B------:R-:W-:Y:S04]  /*38d0*/  BSSY B1, `(.L_x_117) ;  /* 0x0000006000017945 */ /* 0x000fe80003800000 */
[----:B------:R0:W-:Y:S01]  /*38e0*/  @!P3 STG.E.U8 desc[UR36][R12.64+0x49], R127 ;  /* 0x0000497f0c00b986 */ /* 0x0001e2000c101124 */
[----:B------:R-:W-:Y:S05]  /*38f0*/  @P4 BRA `(.L_x_118) ;  /* 0x00000000000c4947 */ /* 0x000fea0003800000 */
[----:B------:R-:W5:Y:S02]  /*3900*/  LDG.E.U8 R156, desc[UR36][R162.64+0x50] ;  /* 0x00005024a29c7981 */ /* 0x000f64000c1e1100 */
[----:B-----5:R-:W-:-:S05]  /*3910*/  PRMT R22, R156, 0x8880, RZ ;  /* 0x000088809c167816 */ /* 0x020fca00000000ff */
[----:B------:R-:W-:-:S07]  /*3920*/  IMAD R167, R22, R155, RZ ;  /* 0x0000009b16a77224 */ /* 0x000fce00078e02ff */
.L_x_118:
[----:B------:R-:W-:Y:S05]  /*3930*/  BSYNC B1 ;  /* 0x0000000000017941 */ /* 0x000fea0003800000 */
.L_x_117:
        /* <DEDUP_REMOVED lines=10> */
.L_x_120:
[----:B------:R-:W-:Y:S05]  /*39e0*/  BSYNC B1 ;  /* 0x0000000000017941 */ /* 0x000fea0003800000 */
.L_x_119:
[----:B------:R-:W-:Y:S01]  /*39f0*/  @!P2 IMAD R129, R129, R154, R167 ;  /* 0x0000009a8181a224 */ /* 0x000fe200078e02a7 */
[----:B------:R-:W-:Y:S04]  /*3a00*/  BSSY B1, `(.L_x_121) ;  /* 0x0000006000017945 */ /* 0x000fe80003800000 */
[----:B------:R0:W-:Y:S01]  /*3a10*/  @!P2 STG.E.U8 desc[UR36][R158.64+0x51], R129 ;  /* 0x000051819e00a986 */ /* 0x0001e2000c101124 */
[----:B------:R-:W-:Y:S05]  /*3a20*/  @P3 BRA `(.L_x_122) ;  /* 0x00000000000c3947 */ /* 0x000fea0003800000 */
[----:B------:R-:W5:Y:S02]  /*3a30*/  LDG.E.U8 R156, desc[UR36][R88.64+0x50] ;  /* 0x00005024589c7981 */ /* 0x000f64000c1e1100 */
[----:B-----5:R-:W-:-:S05]  /*3a40*/  PRMT R22, R156, 0x8880, RZ ;  /* 0x000088809c167816 */ /* 0x020fca00000000ff */
[----:B------:R-:W-:-:S07]  /*3a50*/  IMAD R167, R22, R155, RZ ;  /* 0x0000009b16a77224 */ /* 0x000fce00078e02ff */
.L_x_122:
[----:B------:R-:W-:Y:S05]  /*3a60*/  BSYNC B1 ;  /* 0x0000000000017941 */ /* 0x000fea0003800000 */
.L_x_121:
[----:B--2---:R-:W-:Y:S01]  /*3a70*/  @!P3 IMAD R91, R130, R154, R167 ;  /* 0x0000009a825bb224 */ /* 0x004fe200078e02a7 */
[----:B------:R-:W-:Y:S04]  /*3a80*/  BSSY B1, `(.L_x_123) ;  /* 0x0000006000017945 */ /* 0x000fe80003800000 */
[----:B------:R2:W-:Y:S01]  /*3a90*/  @!P3 STG.E.U8 desc[UR36][R12.64+0x50], R91 ;  /* 0x0000505b0c00b986 */ /* 0x0005e2000c101124 */
[----:B------:R-:W-:Y:S05]  /*3aa0*/  @P4 BRA `(.L_x_124) ;  /* 0x00000000000c4947 */ /* 0x000fea0003800000 */
[----:B------:R-:W5:Y:S02]  /*3ab0*/  LDG.E.U8 R156, desc[UR36][R88.64+0x51] ;  /* 0x00005124589c7981 */ /* 0x000f64000c1e1100 */
[----:B-----5:R-:W-:-:S05]  /*3ac0*/  PRMT R22, R156, 0x8880, RZ ;  /* 0x000088809c167816 */ /* 0x020fca00000000ff */
[----:B------:R-:W-:-:S07]  /*3ad0*/  IMAD R167, R22, R155, RZ ;  /* 0x0000009b16a77224 */ /* 0x000fce00078e02ff */
.L_x_124:
[----:B------:R-:W-:Y:S05]  /*3ae0*/  BSYNC B1 ;  /* 0x0000000000017941 */ /* 0x000fea0003800000 */
.L_x_123:
        /* <DEDUP_REMOVED lines=10> */
.L_x_126:
[----:B------:R-:W-:Y:S05]  /*3b90*/  BSYNC B1 ;  /* 0x0000000000017941 */ /* 0x000fea0003800000 */
.L_x_125:
[----:B--2---:R-:W-:Y:S01]  /*3ba0*/  @!P2 IMAD R91, R132, R154, R167 ;  /* 0x0000009a845ba224 */ /* 0x004fe200078e02a7 */
[----:B------:R-:W-:Y:S04]  /*3bb0*/  BSSY B1, `(.L_x_127) ;  /* 0x0000006000017945 */ /* 0x000fe80003800000 */
[----:B------:R2:W-:Y:S01]  /*3bc0*/  @!P2 STG.E.U8 desc[UR36][R158.64+0x58], R91 ;  /* 0x0000585b9e00a986 */ /* 0x0005e2000c101124 */
[----:B------:R-:W-:Y:S05]  /*3bd0*/  @P3 BRA `(.L_x_128) ;  /* 0x00000000000c3947 */ /* 0x000fea0003800000 */
[----:B------:R-:W5:Y:S02]  /*3be0*/  LDG.E.U8 R156, desc[UR36][R162.64+0x59] ;  /* 0x00005924a29c7981 */ /* 0x000f64000c1e1100 */
[----:B-----5:R-:W-:-:S05]  /*3bf0*/  PRMT R22, R156, 0x8880, RZ ;  /* 0x000088809c167816 */ /* 0x020fca00000000ff */
[----:B------:R-:W-:-:S07]  /*3c00*/  IMAD R167, R22, R155, RZ ;  /* 0x0000009b16a77224 */ /* 0x000fce00078e02ff */
.L_x_128:
[----:B------:R-:W-:Y:S05]  /*3c10*/  BSYNC B1 ;  /* 0x0000000000017941 */ /* 0x000fea0003800000 */
.L_x_127:
[----:B------:R-:W-:Y:S01]  /*3c20*/  @!P3 IMAD R133, R133, R154, R167 ;  /* 0x0000009a8585b224 */ /* 0x000fe200078e02a7 */
[----:B------:R-:W-:Y:S04]  /*3c30*/  BSSY B1, `(.L_x_129) ;  /* 0x0000006000017945 */ /* 0x000fe80003800000 */
[----:B------:R0:W-:Y:S01]  /*3c40*/  @!P3 STG.E.U8 desc[UR36][R158.64+0x59], R133 ;  /* 0x000059859e00b986 */ /* 0x0001e2000c101124 */
[----:B------:R-:W-:Y:S05]  /*3c50*/  @P4 BRA `(.L_x_130) ;  /* 0x00000000000c4947 */ /* 0x000fea0003800000 */
[----:B------:R-:W5:Y:S02]  /*3c60*/  LDG.E.U8 R156, desc[UR36][R88.64+0x58] ;  /* 0x00005824589c7981 */ /* 0x000f64000c1e1100 */
[----:B-----5:R-:W-:-:S05]  /*3c70*/  PRMT R22, R156, 0x8880, RZ ;  /* 0x000088809c167816 */ /* 0x020fca00000000ff */
[----:B------:R-:W-:-:S07]  /*3c80*/  IMAD R167, R22, R155, RZ ;  /* 0x0000009b16a77224 */ /* 0x000fce00078e02ff */
.L_x_130:
[----:B------:R-:W-:Y:S05]  /*3c90*/  BSYNC B1 ;  /* 0x0000000000017941 */ /* 0x000fea0003800000 */
.L_x_129:
        /* <DEDUP_REMOVED lines=10> */
.L_x_132:
[----:B------:R-:W-:Y:S05]  /*3d40*/  BSYNC B1 ;  /* 0x0000000000017941 */ /* 0x000fea0003800000 */
.L_x_131:
[----:B------:R-:W-:Y:S01]  /*3d50*/  @!P2 IMAD R135, R135, R154, R167 ;  /* 0x0000009a8787a224 */ /* 0x000fe200078e02a7 */
[----:B------:R-:W-:Y:S04]  /*3d60*/  BSSY B1, `(.L_x_133) ;  /* 0x0000006000017945 */ /* 0x000fe80003800000 */
[----:B------:R0:W-:Y:S01]  /*3d70*/  @!P2 STG.E.U8 desc[UR36][R12.64+0x59], R135 ;  /* 0x000059870c00a986 */ /* 0x0001e2000c101124 */
[----:B------:R-:W-:Y:S05]  /*3d80*/  @P3 BRA `(.L_x_134) ;  /* 0x00000000000c3947 */ /* 0x000fea0003800000 */
[----:B------:R-:W5:Y:S02]  /*3d90*/  LDG.E.U8 R156, desc[UR36][R162.64+0x60] ;  /* 0x00006024a29c7981 */ /* 0x000f64000c1e1100 */
[----:B-----5:R-:W-:-:S05]  /*3da0*/  PRMT R22, R156, 0x8880, RZ ;  /* 0x000088809c167816 */ /* 0x020fca00000000ff */
[----:B------:R-:W-:-:S07]  /*3db0*/  IMAD R167, R22, R155, RZ ;  /* 0x0000009b16a77224 */ /* 0x000fce00078e02ff */
.L_x_134:
[----:B------:R-:W-:Y:S05]  /*3dc0*/  BSYNC B1 ;  /* 0x0000000000017941 */ /* 0x000fea0003800000 */
.L_x_133:
[----:B--2---:R-:W-:Y:S01]  /*3dd0*/  @!P3 IMAD R91, R136, R154, R167 ;  /* 0x0000009a885bb224 */ /* 0x004fe200078e02a7 */
[----:B------:R-:W-:Y:S04]  /*3de0*/  BSSY B1, `(.L_x_135) ;  /* 0x0000006000017945 */ /* 0x000fe80003800000 */
[----:B------:R2:W-:Y:S01]  /*3df0*/  @!P3 STG.E.U8 desc[UR36][R158.64+0x60], R91 ;  /* 0x0000605b9e00b986 */ /* 0x0005e2000c101124 */
[----:B------:R-:W-:Y:S05]  /*3e00*/  @P4 BRA `(.L_x_136) ;  /* 0x00000000000c4947 */ /* 0x000fea0003800000 */
[----:B------:R-:W5:Y:S02]  /*3e10*/  LDG.E.U8 R156, desc[UR36][R162.64+0x61] ;  /* 0x00006124a29c7981 */ /* 0x000f64000c1e1100 */
[----:B-----5:R-:W-:-:S05]  /*3e20*/  PRMT R22, R156, 0x8880, RZ ;  /* 0x000088809c167816 */ /* 0x020fca00000000ff */
[----:B------:R-:W-:-:S07]  /*3e30*/  IMAD R167, R22, R155, RZ ;  /* 0x0000009b16a77224 */ /* 0x000fce00078e02ff */
.L_x_136:
[----:B------:R-:W-:Y:S05]  /*3e40*/  BSYNC B1 ;  /* 0x0000000000017941 */ /* 0x000fea0003800000 */
.L_x_135:
        /* <DEDUP_REMOVED lines=10> */
.L_x_138:
[----:B------:R-:W-:Y:S05]  /*3ef0*/  BSYNC B1 ;  /* 0x0000000000017941 */ /* 0x000fea0003800000 */
.L_x_137:
[----:B--2---:R-:W-:Y:S01]  /*3f00*/  @!P2 IMAD R91, R138, R154, R167 ;  /* 0x0000009a8a5ba224 */ /* 0x004fe200078e02a7 */
[----:B------:R-:W-:Y:S04]  /*3f10*/  BSSY B1, `(.L_x_139) ;  /* 0x0000006000017945 */ /* 0x000fe80003800000 */
[----:B------:R2:W-:Y:S01]  /*3f20*/  @!P2 STG.E.U8 desc[UR36][R12.64+0x60], R91 ;  /* 0x0000605b0c00a986 */ /* 0x0005e2000c101124 */
[----:B------:R-:W-:Y:S05]  /*3f30*/  @P3 BRA `(.L_x_140) ;  /* 0x00000000000c3947 */ /* 0x000fea0003800000 */
[----:B------:R-:W5:Y:S02]  /*3f40*/  LDG.E.U8 R156, desc[UR36][R88.64+0x61] ;  /* 0x00006124589c7981 */ /* 0x000f64000c1e1100 */
[----:B-----5:R-:W-:-:S05]  /*3f50*/  PRMT R22, R156, 0x8880, RZ ;  /* 0x000088809c167816 */ /* 0x020fca00000000ff */
[----:B------:R-:W-:-:S07]  /*3f60*/  IMAD R167, R22, R155, RZ ;  /* 0x0000009b16a77224 */ /* 0x000fce00078e02ff */
.L_x_140:
[----:B------:R-:W-:Y:S05]  /*3f70*/  BSYNC B1 ;  /* 0x0000000000017941 */ /* 0x000fea0003800000 */
.L_x_139:
[----:B------:R-:W-:Y:S01]  /*3f80*/  @!P3 IMAD R139, R139, R154, R167 ;  /* 0x0000009a8b8bb224 */ /* 0x000fe200078e02a7 */
[----:B------:R-:W-:Y:S04]  /*3f90*/  BSSY B1, `(.L_x_141) ;  /* 0x0000006000017945 */ /* 0x000fe80003800000 */
[----:B------:R0:W-:Y:S01]  /*3fa0*/  @!P3 STG.E.U8 desc[UR36][R12.64+0x61], R139 ;  /* 0x0000618b0c00b986 */ /* 0x0001e2000c101124 */
[----:B------:R-:W-:Y:S05]  /*3fb0*/  @P4 BRA `(.L_x_142) ;  /* 0x00000000000c4947 */ /* 0x000fea0003800000 */
[----:B------:R-:W5:Y:S02]  /*3fc0*/  LDG.E.U8 R156, desc[UR36][R162.64+0x68] ;  /* 0x00006824a29c7981 */ /* 0x000f64000c1e1100 */
[----:B-----5:R-:W-:-:S05]  /*3fd0*/  PRMT R22, R156, 0x8880, RZ ;  /* 0x000088809c167816 */ /* 0x020fca00000000ff */
[----:B------:R-:W-:-:S07]  /*3fe0*/  IMAD R167, R22, R155, RZ ;  /* 0x0000009b16a77224 */ /* 0x000fce00078e02ff */
.L_x_142:
[----:B------:R-:W-:Y:S05]  /*3ff0*/  BSYNC B1 ;  /* 0x0000000000017941 */ /* 0x000fea0003800000 */
.L_x_141:
        /* <DEDUP_REMOVED lines=10> */
.L_x_144:
[----:B------:R-:W-:Y:S05]  /*40a0*/  BSYNC B1 ;  /* 0x0000000000017941 */ /* 0x000fea0003800000 */
.L_x_143:
[----:B------:R-:W-:Y:S01]  /*40b0*/  @!P2 IMAD R141, R141, R154, R167 ;  /* 0x0000009a8d8da224 */ /* 0x000fe200078e02a7 */
[----:B------:R-:W-:Y:S04]  /*40c0*/  BSSY B1, `(.L_x_145) ;  /* 0x0000006000017945 */ /* 0x000fe80003800000 */
[----:B------:R0:W-:Y:S01]  /*40d0*/  @!P2 STG.E.U8 desc[UR36][R158.64+0x69], R141 ;  /* 0x0000698d9e00a986 */ /* 0x0001e2000c101124 */
[----:B------:R-:W-:Y:S05]  /*40e0*/  @P3 BRA `(.L_x_146) ;  /* 0x00000000000c3947 */ /* 0x000fea0003800000 */
[----:B------:R-:W5:Y:S02]  /*40f0*/  LDG.E.U8 R156, desc[UR36][R88.64+0x68] ;  /* 0x00006824589c7981 */ /* 0x000f64000c1e1100 */
[----:B-----5:R-:W-:-:S05]  /*4100*/  PRMT R22, R156, 0x8880, RZ ;  /* 0x000088809c167816 */ /* 0x020fca00000000ff */
[----:B------:R-:W-:-:S07]  /*4110*/  IMAD R167, R22, R155, RZ ;  /* 0x0000009b16a77224 */ /* 0x000fce00078e02ff */
.L_x_146:
[----:B------:R-:W-:Y:S05]  /*4120*/  BSYNC B1 ;  /* 0x0000000000017941 */ /* 0x000fea0003800000 */
.L_x_145:
[----:B--2---:R-:W-:Y:S01]  /*4130*/  @!P3 IMAD R91, R142, R154, R167 ;  /* 0x0000009a8e5bb224 */ /* 0x004fe200078e02a7 */
[----:B------:R-:W-:Y:S04]  /*4140*/  BSSY B1, `(.L_x_147) ;  /* 0x0000006000017945 */ /* 0x000fe80003800000 */
[----:B------:R2:W-:Y:S01]  /*4150*/  @!P3 STG.E.U8 desc[UR36][R12.64+0x68], R91 ;  /* 0x0000685b0c00b986 */ /* 0x0005e2000c101124 */
[----:B------:R-:W-:Y:S05]  /*4160*/  @P4 BRA `(.L_x_148) ;  /* 0x00000000000c4947 */ /* 0x000fea0003800000 */
[----:B------:R-:W5:Y:S02]  /*4170*/  LDG.E.U8 R156, desc[UR36][R88.64+0x69] ;  /* 0x00006924589c7981 */ /* 0x000f64000c1e1100 */
[----:B-----5:R-:W-:-:S05]  /*4180*/  PRMT R22, R156, 0x8880, RZ ;  /* 0x000088809c167816 */ /* 0x020fca00000000ff */
[----:B------:R-:W-:-:S07]  /*4190*/  IMAD R167, R22, R155, RZ ;  /* 0x0000009b16a77224 */ /* 0x000fce00078e02ff */
.L_x_148:
[----:B------:R-:W-:Y:S05]  /*41a0*/  BSYNC B1 ;  /* 0x0000000000017941 */ /* 0x000fea0003800000 */
.L_x_147:
        /* <DEDUP_REMOVED lines=10> */
.L_x_150:
[----:B------:R-:W-:Y:S05]  /*4250*/  BSYNC B1 ;  /* 0x0000000000017941 */ /* 0x000fea0003800000 */
.L_x_149:
[----:B--2---:R-:W-:Y:S01]  /*4260*/  @!P2 IMAD R91, R144, R154, R167 ;  /* 0x0000009a905ba224 */ /* 0x004fe200078e02a7 */
[----:B------:R-:W-:Y:S04]  /*4270*/  BSSY B1, `(.L_x_151) ;  /* 0x0000006000017945 */ /* 0x000fe80003800000 */
[----:B------:R2:W-:Y:S01]  /*4280*/  @!P2 STG.E.U8 desc[UR36][R158.64+0x70], R91 ;  /* 0x0000705b9e00a986 */ /* 0x0005e2000c101124 */
[----:B------:R-:W-:Y:S05]  /*4290*/  @P3 BRA `(.L_x_152) ;  /* 0x00000000000c3947 */ /* 0x000fea0003800000 */
[----:B------:R-:W5:Y:S02]  /*42a0*/  LDG.E.U8 R156, desc[UR36][R162.64+0x71] ;  /* 0x00007124a29c7981 */ /* 0x000f64000c1e1100 */
[----:B-----5:R-:W-:-:S05]  /*42b0*/  PRMT R22, R156, 0x8880, RZ ;  /* 0x000088809c167816 */ /* 0x020fca00000000ff */
[----:B------:R-:W-:-:S07]  /*42c0*/  IMAD R167, R22, R155, RZ ;  /* 0x0000009b16a77224 */ /* 0x000fce00078e02ff */
.L_x_152:
[----:B------:R-:W-:Y:S05]  /*42d0*/  BSYNC B1 ;  /* 0x0000000000017941 */ /* 0x000fea0003800000 */
.L_x_151:
[----:B------:R-:W-:Y:S01]  /*42e0*/  @!P3 IMAD R145, R145, R154, R167 ;  /* 0x0000009a9191b224 */ /* 0x000fe200078e02a7 */
[----:B------:R-:W-:Y:S04]  /*42f0*/  BSSY B1, `(.L_x_153) ;  /* 0x0000006000017945 */ /* 0x000fe80003800000 */
[----:B------:R0:W-:Y:S01]  /*4300*/  @!P3 STG.E.U8 desc[UR36][R158.64+0x71], R145 ;  /* 0x000071919e00b986 */ /* 0x0001e2000c101124 */
[----:B------:R-:W-:Y:S05]  /*4310*/  @P4 BRA `(.L_x_154) ;  /* 0x00000000000c4947 */ /* 0x000fea0003800000 */
[----:B------:R-:W5:Y:S02]  /*4320*/  LDG.E.U8 R156, desc[UR36][R88.64+0x70] ;  /* 0x00007024589c7981 */ /* 0x000f64000c1e1100 */
[----:B-----5:R-:W-:-:S05]  /*4330*/  PRMT R22, R156, 0x8880, RZ ;  /* 0x000088809c167816 */ /* 0x020fca00000000ff */
[----:B------:R-:W-:-:S07]  /*4340*/  IMAD R167, R22, R155, RZ ;  /* 0x0000009b16a77224 */ /* 0x000fce00078e02ff */
.L_x_154:
[----:B------:R-:W-:Y:S05]  /*4350*/  BSYNC B1 ;  /* 0x0000000000017941 */ /* 0x000fea0003800000 */
.L_x_153:
[----:B------:R-:W-:Y:S01]  /*4360*/  ISETP.LT.OR P2, PT, R164, 0x72, !P0 ;  /* 0x00000072a400780c */ /* 0x000fe20004741670 */
[----:B--2---:R-:W-:Y:S01]  /*4370*/  @!P4 IMAD R91, R146, R154, R167 ;  /* 0x0000009a925bc224 */ /* 0x004fe200078e02a7 */
[----:B------:R-:W-:Y:S01]  /*4380*/  BSSY B1, `(.L_x_155) ;  /* 0x0000009000017945 */ /* 0x000fe20003800000 */
[----:B------:R-:W-:-:S03]  /*4390*/  IADD3 R165, P3, R165, 0x80, RZ ;  /* 0x00000080a5a57810 */ /* 0x000fc60007f7e0ff */
[----:B------:R2:W-:Y:S01]  /*43a0*/  @!P4 STG.E.U8 desc[UR36][R12.64+0x70], R91 ;  /* 0x0000705b0c00c986 */ /* 0x0005e2000c101124 */
[C---:B------:R-:W-:Y:S02]  /*43b0*/  ISETP.LT.OR P4, PT, R164.reuse, 0x79, !P1 ;  /* 0x00000079a400780c */ /* 0x040fe40004f81670 */
[----:B------:R-:W-:-:S04]  /*43c0*/  ISETP.LT.OR P1, PT, R164, 0x7a, !P1 ;  /* 0x0000007aa400780c */ /* 0x000fc80004f21670 */
[----:B------:R-:W-:Y:S09]  /*43d0*/  @P2 BRA `(.L_x_156) ;  /* 0x00000000000c2947 */ /* 0x000ff20003800000 */
[----:B------:R-:W5:Y:S02]  /*43e0*/  LDG.E.U8 R156, desc[UR36][R88.64+0x71] ;  /* 0x00007124589c7981 */ /* 0x000f64000c1e1100 */
[----:B-----5:R-:W-:-:S05]  /*43f0*/  PRMT R22, R156, 0x8880, RZ ;  /* 0x000088809c167816 */ /* 0x020fca00000000ff */
[----:B------:R-:W-:-:S07]  /*4400*/  IMAD R167, R22, R155, RZ ;  /* 0x0000009b16a77224 */ /* 0x000fce00078e02ff */
.L_x_156:
[----:B------:R-:W-:Y:S05]  /*4410*/  BSYNC B1 ;  /* 0x0000000000017941 */ /* 0x000fea0003800000 */
.L_x_155:
[----:B------:R-:W-:Y:S01]  /*4420*/  @!P2 IMAD R147, R147, R154, R167 ;  /* 0x0000009a9393a224 */ /* 0x000fe200078e02a7 */
[----:B------:R-:W-:Y:S04]  /*4430*/  BSSY B1, `(.L_x_157) ;  /* 0x0000006000017945 */ /* 0x000fe80003800000 */
[----:B------:R0:W-:Y:S01]  /*4440*/  @!P2 STG.E.U8 desc[UR36][R12.64+0x71], R147 ;  /* 0x000071930c00a986 */ /* 0x0001e2000c101124 */
[----:B------:R-:W-:Y:S05]  /*4450*/  @P4 BRA `(.L_x_158) ;  /* 0x00000000000c4947 */ /* 0x000fea0003800000 */
[----:B------:R-:W5:Y:S02]  /*4460*/  LDG.E.U8 R156, desc[UR36][R162.64+0x78] ;  /* 0x00007824a29c7981 */ /* 0x000f64000c1e1100 */
[----:B-----5:R-:W-:-:S05]  /*4470*/  PRMT R22, R156, 0x8880, RZ ;  /* 0x000088809c167816 */ /* 0x020fca00000000ff */
[----:B------:R-:W-:-:S07]  /*4480*/  IMAD R167, R22, R155, RZ ;  /* 0x0000009b16a77224 */ /* 0x000fce00078e02ff */
.L_x_158:
[----:B------:R-:W-:Y:S05]  /*4490*/  BSYNC B1 ;  /* 0x0000000000017941 */ /* 0x000fea0003800000 */
.L_x_157:
[----:B--2---:R-:W-:Y:S01]  /*44a0*/  @!P4 IMAD R91, R148, R154, R167 ;  /* 0x0000009a945bc224 */ /* 0x004fe200078e02a7 */
[----:B------:R-:W-:Y:S04]  /*44b0*/  BSSY B1, `(.L_x_159) ;  /* 0x0000006000017945 */ /* 0x000fe80003800000 */
[----:B------:R2:W-:Y:S01]  /*44c0*/  @!P4 STG.E.U8 desc[UR36][R158.64+0x78], R91 ;  /* 0x0000785b9e00c986 */ /* 0x0005e2000c101124 */
[----:B------:R-:W-:Y:S05]  /*44d0*/  @P1 BRA `(.L_x_160) ;  /* 0x00000000000c1947 */ /* 0x000fea0003800000 */
[----:B------:R-:W5:Y:S02]  /*44e0*/  LDG.E.U8 R156, desc[UR36][R162.64+0x79] ;  /* 0x00007924a29c7981 */ /* 0x000f64000c1e1100 */
[----:B-----5:R-:W-:-:S05]  /*44f0*/  PRMT R22, R156, 0x8880, RZ ;  /* 0x000088809c167816 */ /* 0x020fca00000000ff */
[----:B------:R-:W-:-:S07]  /*4500*/  IMAD R167, R22, R155, RZ ;  /* 0x0000009b16a77224 */ /* 0x000fce00078e02ff */
.L_x_160:
[----:B------:R-:W-:Y:S05]  /*4510*/  BSYNC B1 ;  /* 0x0000000000017941 */ /* 0x000fea0003800000 */
.L_x_159:
[----:B------:R-:W-:Y:S01]  /*4520*/  IMAD.X R5, RZ, RZ, R5, P3 ;  /* 0x000000ffff057224 */ /* 0x000fe200018e0605 */
[C---:B------:R-:W-:Y:S01]  /*4530*/  ISETP.LT.OR P3, PT, R164.reuse, 0x79, !P0 ;  /* 0x00000079a400780c */ /* 0x040fe20004761670 */
[----:B------:R-:W-:Y:S01]  /*4540*/  @!P1 IMAD R149, R149, R154, R167 ;  /* 0x0000009a95959224 */ /* 0x000fe200078e02a7 */
[----:B------:R-:W-:Y:S01]  /*4550*/  ISETP.GE.AND P2, PT, R3, 0x81, PT ;  /* 0x000000810300780c */ /* 0x000fe20003f46270 */
[-C--:B--2---:R-:W-:Y:S01]  /*4560*/  IMAD.WIDE.U32 R90, R165, R14.reuse, R152 ;  /* 0x0000000ea55a7225 */ /* 0x084fe200078e0098 */
[----:B------:R-:W-:Y:S01]  /*4570*/  BSSY B1, `(.L_x_161) ;  /* 0x000000b000017945 */ /* 0x000fe20003800000 */
[C---:B------:R-:W-:Y:S01]  /*4580*/  ISETP.LT.OR P0, PT, R164.reuse, 0x7a, !P0 ;  /* 0x0000007aa400780c */ /* 0x040fe20004701670 */
[----:B------:R2:W-:Y:S01]  /*4590*/  @!P1 STG.E.U8 desc[UR36][R158.64+0x79], R149 ;  /* 0x000079959e009986 */ /* 0x0005e2000c101124 */
[----:B------:R-:W-:Y:S01]  /*45a0*/  IMAD R22, R5, R14, RZ ;  /* 0x0000000e05167224 */ /* 0x000fe200078e02ff */
[----:B------:R-:W-:Y:S02]  /*45b0*/  ISETP.LT.OR P1, PT, R164, 0x1, !P2 ;  /* 0x00000001a400780c */ /* 0x000fe40005721670 */
[----:B------:R-:W-:Y:S01]  /*45c0*/  IADD3 R4, P4, R90, R10, RZ ;  /* 0x0000000a5a047210 */ /* 0x000fe20007f9e0ff */
[----:B---3--:R-:W-:-:S02]  /*45d0*/  IMAD R93, R165, R15, R22 ;  /* 0x0000000fa55d7224 */ /* 0x008fc400078e0216 */
[----:B------:R-:W-:Y:S10]  /*45e0*/  @P3 BRA `(.L_x_162) ;  /* 0x00000000000c3947 */ /* 0x000ff40003800000 */
[----:B------:R-:W3:Y:S02]  /*45f0*/  LDG.E.U8 R156, desc[UR36][R88.64+0x78] ;  /* 0x00007824589c7981 */ /* 0x000ee4000c1e1100 */
[----:B---3--:R-:W-:-:S05]  /*4600*/  PRMT R22, R156, 0x8880, RZ ;  /* 0x000088809c167816 */ /* 0x008fca00000000ff */
[----:B------:R-:W-:-:S07]  /*4610*/  IMAD R167, R22, R155, RZ ;  /* 0x0000009b16a77224 */ /* 0x000fce00078e02ff */
.L_x_162:
[----:B------:R-:W-:Y:S05]  /*4620*/  BSYNC B1 ;  /* 0x0000000000017941 */ /* 0x000fea0003800000 */
.L_x_161:
[----:B------:R-:W-:Y:S01]  /*4630*/  @!P3 IMAD R15, R150, R154, R167 ;  /* 0x0000009a960fb224 */ /* 0x000fe200078e02a7 */
[----:B------:R-:W-:Y:S01]  /*4640*/  BSSY B1, `(.L_x_163) ;  /* 0x0000007000017945 */ /* 0x000fe20003800000 */
[----:B------:R-:W-:-:S03]  /*4650*/  IADD3.X R5, R11, R91, R93, P4, !PT ;  /* 0x0000005b0b057210 */ /* 0x000fc600027fe45d */
[----:B------:R3:W-:Y:S01]  /*4660*/  @!P3 STG.E.U8 desc[UR36][R12.64+0x78], R15 ;  /* 0x0000780f0c00b986 */ /* 0x0007e2000c101124 */
[----:B------:R-:W-:Y:S05]  /*4670*/  @P0 BRA `(.L_x_164) ;  /* 0x00000000000c0947 */ /* 0x000fea0003800000 */
[----:B------:R-:W5:Y:S02]  /*4680*/  LDG.E.U8 R156, desc[UR36][R88.64+0x79] ;  /* 0x00007924589c7981 */ /* 0x000f64000c1e1100 */
[----:B-----5:R-:W-:-:S05]  /*4690*/  PRMT R22, R156, 0x8880, RZ ;  /* 0x000088809c167816 */ /* 0x020fca00000000ff */
[----:B------:R-:W-:-:S07]  /*46a0*/  IMAD R167, R22, R155, RZ ;  /* 0x0000009b16a77224 */ /* 0x000fce00078e02ff */
.L_x_164:
[----:B------:R-:W-:Y:S05]  /*46b0*/  BSYNC B1 ;  /* 0x0000000000017941 */ /* 0x000fea0003800000 */
.L_x_163:
[----:B------:R-:W-:Y:S01]  /*46c0*/  @!P0 IMAD R151, R151, R154, R167 ;  /* 0x0000009a97978224 */ /* 0x000fe200078e02a7 */
[----:B------:R-:W-:Y:S04]  /*46d0*/  BSSY B1, `(.L_x_165) ;  /* 0x0000006000017945 */ /* 0x000fe80003800000 */
[----:B------:R0:W-:Y:S01]  /*46e0*/  @!P0 STG.E.U8 desc[UR36][R12.64+0x79], R151 ;  /* 0x000079970c008986 */ /* 0x0001e2000c101124 */
[----:B------:R-:W-:Y:S05]  /*46f0*/  @P1 BRA `(.L_x_166) ;  /* 0x00000000000c1947 */ /* 0x000fea0003800000 */
[----:B------:R-:W0:Y:S02]  /*4700*/  LDG.E.U8 R156, desc[UR36][R4.64] ;  /* 0x00000024049c7981 */ /* 0x000e24000c1e1100 */
[----:B01-34-:R-:W-:-:S05]  /*4710*/  PRMT R12, R156, 0x8880, RZ ;  /* 0x000088809c0c7816 */ /* 0x01bfca00000000ff */
[----:B------:R-:W-:-:S07]  /*4720*/  IMAD R167, R12, R155, RZ ;  /* 0x0000009b0ca77224 */ /* 0x000fce00078e02ff */
.L_x_166:
[----:B------:R-:W-:Y:S05]  /*4730*/  BSYNC B1 ;  /* 0x0000000000017941 */ /* 0x000fea0003800000 */
.L_x_165:
[----:B01-34-:R-:W-:Y:S01]  /*4740*/  @!P1 IMAD R13, R24, R154, R167 ;  /* 0x0000009a180d9224 */ /* 0x01bfe200078e02a7 */
[----:B------:R-:W-:Y:S01]  /*4750*/  BSSY B1, `(.L_x_167) ;  /* 0x000000b000017945 */ /* 0x000fe20003800000 */
[----:B------:R-:W-:Y:S01]  /*4760*/  IMAD.WIDE.U32 R14, R165, R14, R160 ;  /* 0x0000000ea50e7225 */ /* 0x000fe200078e00a0 */
[----:B------:R-:W-:Y:S02]  /*4770*/  ISETP.GE.AND P0, PT, R3, 0x89, PT ;  /* 0x000000890300780c */ /* 0x000fe40003f06270 */
[----:B------:R0:W-:Y:S01]  /*4780*/  @!P1 STG.E.U8 desc[UR36][R6.64], R13 ;  /* 0x0000000d06009986 */ /* 0x0001e2000c101124 */
[----:B------:R-:W-:Y:S02]  /*4790*/  ISETP.LT.OR P1, PT, R164, 0x2, !P2 ;  /* 0x00000002a400780c */ /* 0x000fe40005721670 */
[----:B------:R-:W-:Y:S01]  /*47a0*/  IADD3 R10, P3, P4, R20, R10, R14 ;  /* 0x0000000a140a7210 */ /* 0x000fe20007c7e00e */
[----:B------:R-:W-:-:S10]  /*47b0*/  IMAD.IADD R14, R93, 0x1, R15 ;  /* 0x000000015d0e7824 */ /* 0x000fd400078e020f */
[----:B0-----:R-:W-:Y:S05]  /*47c0*/  @P1 BRA `(.L_x_168) ;  /* 0x00000000000c1947 */ /* 0x001fea0003800000 */
[----:B------:R-:W3:Y:S02]  /*47d0*/  LDG.E.U8 R156, desc[UR36][R4.64+0x1] ;  /* 0x00000124049c7981 */ /* 0x000ee4000c1e1100 */
[----:B---3--:R-:W-:-:S05]  /*47e0*/  PRMT R12, R156, 0x8880, RZ ;  /* 0x000088809c0c7816 */ /* 0x008fca00000000ff */
[----:B------:R-:W-:-:S07]  /*47f0*/  IMAD R167, R12, R155, RZ ;  /* 0x0000009b0ca77224 */ /* 0x000fce00078e02ff */
.L_x_168:
[----:B------:R-:W-:Y:S05]  /*4800*/  BSYNC B1 ;  /* 0x0000000000017941 */ /* 0x000fea0003800000 */
.L_x_167:
[----:B------:R-:W-:Y:S01]  /*4810*/  IADD3.X R11, R153, R11, R14, P3, P4 ;  /* 0x0000000b990b7210 */ /* 0x000fe20001fe840e */
[----:B------:R-:W-:Y:S01]  /*4820*/  @!P1 IMAD R25, R25, R154, R167 ;  /* 0x0000009a19199224 */ /* 0x000fe200078e02a7 */
[C---:B------:R-:W-:Y:S01]  /*4830*/  ISETP.LT.OR P3, PT, R164.reuse, 0x1, !P0 ;  /* 0x00000001a400780c */ /* 0x040fe20004761670 */
[----:B------:R-:W-:Y:S01]  /*4840*/  BSSY B1, `(.L_x_169) ;  /* 0x0000008000017945 */ /* 0x000fe20003800000 */
[C---:B------:R-:W-:Y:S02]  /*4850*/  ISETP.LT.OR P4, PT, R164.reuse, 0x9, !P2 ;  /* 0x00000009a400780c */ /* 0x040fe40005781670 */
[----:B------:R0:W-:Y:S01]  /*4860*/  @!P1 STG.E.U8 desc[UR36][R6.64+0x1], R25 ;  /* 0x0000011906009986 */ /* 0x0001e2000c101124 */
[----:B------:R-:W-:-:S08]  /*4870*/  ISETP.LT.OR P1, PT, R164, 0x2, !P0 ;  /* 0x00000002a400780c */ /* 0x000fd00004721670 */
[----:B------:R-:W-:Y:S05]  /*4880*/  @P3 BRA `(.L_x_170) ;  /* 0x00000000000c3947 */ /* 0x000fea0003800000 */
[----:B------:R-:W3:Y:S02]  /*4890*/  LDG.E.U8 R156, desc[UR36][R10.64] ;  /* 0x000000240a9c7981 */ /* 0x000ee4000c1e1100 */
[----:B---3--:R-:W-:-:S05]  /*48a0*/  PRMT R12, R156, 0x8880, RZ ;  /* 0x000088809c0c7816 */ /* 0x008fca00000000ff */
[----:B------:R-:W-:-:S07]  /*48b0*/  IMAD R167, R12, R155, RZ ;  /* 0x0000009b0ca77224 */ /* 0x000fce00078e02ff */
.L_x_170:
[----:B------:R-:W-:Y:S05]  /*48c0*/  BSYNC B1 ;  /* 0x0000000000017941 */ /* 0x000fea0003800000 */
.L_x_169:
[----:B------:R-:W-:Y:S01]  /*48d0*/  @!P3 IMAD R3, R26, R154, R167 ;  /* 0x0000009a1a03b224 */ /* 0x000fe200078e02a7 */
[----:B------:R-:W-:Y:S04]  /*48e0*/  BSSY B1, `(.L_x_171) ;  /* 0x0000006000017945 */ /* 0x000fe80003800000 */
[----:B------:R1:W-:Y:S01]  /*48f0*/  @!P3 STG.E.U8 desc[UR36][R8.64], R3 ;  /* 0x000000030800b986 */ /* 0x0003e2000c101124 */
[----:B------:R-:W-:Y:S05]  /*4900*/  @P1 BRA `(.L_x_172) ;  /* 0x00000000000c1947 */ /* 0x000fea0003800000 */
[----:B------:R-:W3:Y:S02]  /*4910*/  LDG.E.U8 R156, desc[UR36][R10.64+0x1] ;  /* 0x000001240a9c7981 */ /* 0x000ee4000c1e1100 */
[----:B---3--:R-:W-:-:S05]  /*4920*/  PRMT R12, R156, 0x8880, RZ ;  /* 0x000088809c0c7816 */ /* 0x008fca00000000ff */
[----:B------:R-:W-:-:S07]  /*4930*/  IMAD R167, R12, R155, RZ ;  /* 0x0000009b0ca77224 */ /* 0x000fce00078e02ff */
.L_x_172:
[----:B------:R-:W-:Y:S05]  /*4940*/  BSYNC B1 ;  /* 0x0000000000017941 */ /* 0x000fea0003800000 */
.L_x_171:
[----:B------:R-:W-:Y:S01]  /*4950*/  @!P1 IMAD R27, R27, R154, R167 ;  /* 0x0000009a1b1b9224 */ /* 0x000fe200078e02a7 */
[----:B------:R-:W-:Y:S04]  /*4960*/  BSSY B1, `(.L_x_173) ;  /* 0x0000006000017945 */ /* 0x000fe80003800000 */
[----:B------:R3:W-:Y:S01]  /*4970*/  @!P1 STG.E.U8 desc[UR36][R8.64+0x1], R27 ;  /* 0x0000011b08009986 */ /* 0x0007e2000c101124 */
[----:B------:R-:W-:Y:S05]  /*4980*/  @P4 BRA `(.L_x_174) ;  /* 0x00000000000c4947 */ /* 0x000fea0003800000 */
[----:B------:R-:W4:Y:S02]  /*4990*/  LDG.E.U8 R156, desc[UR36][R4.64+0x8] ;  /* 0x00000824049c7981 */ /* 0x000f24000c1e1100 */
[----:B----4-:R-:W-:-:S05]  /*49a0*/  PRMT R12, R156, 0x8880, RZ ;  /* 0x000088809c0c7816 */ /* 0x010fca00000000ff */
[----:B------:R-:W-:-:S07]  /*49b0*/  IMAD R167, R12, R155, RZ ;  /* 0x0000009b0ca77224 */ /* 0x000fce00078e02ff */
.L_x_174:
[----:B------:R-:W-:Y:S05]  /*49c0*/  BSYNC B1 ;  /* 0x0000000000017941 */ /* 0x000fea0003800000 */
.L_x_173:
[----:B------:R-:W-:Y:S01]  /*49d0*/  ISETP.LT.OR P1, PT, R164, 0xa, !P2 ;  /* 0x0000000aa400780c */ /* 0x000fe20005721670 */
[----:B-1----:R-:W-:Y:S01]  /*49e0*/  @!P4 IMAD R3, R28, R154, R167 ;  /* 0x0000009a1c03c224 */ /* 0x002fe200078e02a7 */
[----:B------:R-:W-:Y:S01]  /*49f0*/  BSSY B1, `(.L_x_175) ;  /* 0x0000008000017945 */ /* 0x000fe20003800000 */
[----:B------:R-:W-:-:S03]  /*4a00*/  ISETP.LT.OR P3, PT, R164, 0x9, !P0 ;  /* 0x00000009a400780c */ /* 0x000fc60004761670 */
[----:B------:R1:W-:Y:S01]  /*4a10*/  @!P4 STG.E.U8 desc[UR36][R6.64+0x8], R3 ;  /* 0x000008030600c986 */ /* 0x0003e2000c101124 */
[----:B------:R-:W-:-:S06]  /*4a20*/  ISETP.LT.OR P4, PT, R164, 0xa, !P0 ;  /* 0x0000000aa400780c */ /* 0x000fcc0004781670 */
[----:B------:R-:W-:Y:S07]  /*4a30*/  @P1 BRA `(.L_x_176) ;  /* 0x00000000000c1947 */ /* 0x000fee0003800000 */
[----:B------:R-:W4:Y:S02]  /*4a40*/  LDG.E.U8 R156, desc[UR36][R4.64+0x9] ;  /* 0x00000924049c7981 */ /* 0x000f24000c1e1100 */
[----:B----4-:R-:W-:-:S05]  /*4a50*/  PRMT R12, R156, 0x8880, RZ ;  /* 0x000088809c0c7816 */ /* 0x010fca00000000ff */
[----:B------:R-:W-:-:S07]  /*4a60*/  IMAD R167, R12, R155, RZ ;  /* 0x0000009b0ca77224 */ /* 0x000fce00078e02ff */
.L_x_176:
[----:B------:R-:W-:Y:S05]  /*4a70*/  BSYNC B1 ;  /* 0x0000000000017941 */ /* 0x000fea0003800000 */
.L_x_175:
[----:B------:R-:W-:Y:S01]  /*4a80*/  @!P1 IMAD R29, R29, R154, R167 ;  /* 0x0000009a1d1d9224 */ /* 0x000fe200078e02a7 */
[----:B------:R-:W-:Y:S04]  /*4a90*/  BSSY B1, `(.L_x_177) ;  /* 0x0000006000017945 */ /* 0x000fe80003800000 */
[----:B------:R4:W-:Y:S01]  /*4aa0*/  @!P1 STG.E.U8 desc[UR36][R6.64+0x9], R29 ;  /* 0x0000091d06009986 */ /* 0x0009e2000c101124 */
[----:B------:R-:W-:Y:S05]  /*4ab0*/  @P3 BRA `(.L_x_178) ;  /* 0x00000000000c3947 */ /* 0x000fea0003800000 */
[----:B------:R-:W5:Y:S02]  /*4ac0*/  LDG.E.U8 R156, desc[UR36][R10.64+0x8] ;  /* 0x000008240a9c7981 */ /* 0x000f64000c1e1100 */
[----:B-----5:R-:W-:-:S05]  /*4ad0*/  PRMT R12, R156, 0x8880, RZ ;  /* 0x000088809c0c7816 */ /* 0x020fca00000000ff */
[----:B------:R-:W-:-:S07]  /*4ae0*/  IMAD R167, R12, R155, RZ ;  /* 0x0000009b0ca77224 */ /* 0x000fce00078e02ff */
.L_x_178:
[----:B------:R-:W-:Y:S05]  /*4af0*/  BSYNC B1 ;  /* 0x0000000000017941 */ /* 0x000fea0003800000 */
.L_x_177:
[----:B-1----:R-:W-:Y:S01]  /*4b00*/  @!P3 IMAD R3, R30, R154, R167 ;  /* 0x0000009a1e03b224 */ /* 0x002fe200078e02a7 */
[----:B------:R-:W-:Y:S04]  /*4b10*/  BSSY B1, `(.L_x_179) ;  /* 0x0000006000017945 */ /* 0x000fe80003800000 */
[----:B------:R1:W-:Y:S01]  /*4b20*/  @!P3 STG.E.U8 desc[UR36][R8.64+0x8], R3 ;  /* 0x000008030800b986 */ /* 0x0003e2000c101124 */
[----:B------:R-:W-:Y:S05]  /*4b30*/  @P4 BRA `(.L_x_180) ;  /* 0x00000000000c4947 */ /* 0x000fea0003800000 */
[----:B------:R-:W5:Y:S02]  /*4b40*/  LDG.E.U8 R156, desc[UR36][R10.64+0x9] ;  /* 0x000009240a9c7981 */ /* 0x000f64000c1e1100 */
[----:B-----5:R-:W-:-:S05]  /*4b50*/  PRMT R12, R156, 0x8880, RZ ;  /* 0x000088809c0c7816 */ /* 0x020fca00000000ff */
[----:B------:R-:W-:-:S07]  /*4b60*/  IMAD R167, R12, R155, RZ ;  /* 0x0000009b0ca77224 */ /* 0x000fce00078e02ff */
.L_x_180:
[----:B------:R-:W-:Y:S05]  /*4b70*/  BSYNC B1 ;  /* 0x0000000000017941 */ /* 0x000fea0003800000 */
.L_x_179:
        /* <DEDUP_REMOVED lines=10> */
.L_x_182:
[----:B------:R-:W-:Y:S05]  /*4c20*/  BSYNC B1 ;  /* 0x0000000000017941 */ /* 0x000fea0003800000 */
.L_x_181:
[----:B-1----:R-:W-:Y:S01]  /*4c30*/  @!P1 IMAD R3, R32, R154, R167 ;  /* 0x0000009a20039224 */ /* 0x002fe200078e02a7 */
[----:B------:R-:W-:Y:S04]  /*4c40*/  BSSY B1, `(.L_x_183) ;  /* 0x0000006000017945 */ /* 0x000fe80003800000 */
[----:B------:R1:W-:Y:S01]  /*4c50*/  @!P1 STG.E.U8 desc[UR36][R6.64+0x10], R3 ;  /* 0x0000100306009986 */ /* 0x0003e2000c101124 */
[----:B------:R-:W-:Y:S05]  /*4c60*/  @P3 BRA `(.L_x_184) ;  /* 0x00000000000c3947 */ /* 0x000fea0003800000 */
[----:B------:R-:W5:Y:S02]  /*4c70*/  LDG.E.U8 R156, desc[UR36][R4.64+0x11] ;  /* 0x00001124049c7981 */ /* 0x000f64000c1e1100 */
[----:B-----5:R-:W-:-:S05]  /*4c80*/  PRMT R12, R156, 0x8880, RZ ;  /* 0x000088809c0c7816 */ /* 0x020fca00000000ff */
[----:B------:R-:W-:-:S07]  /*4c90*/  IMAD R167, R12, R155, RZ ;  /* 0x0000009b0ca77224 */ /* 0x000fce00078e02ff */
.L_x_184:
[----:B------:R-:W-:Y:S05]  /*4ca0*/  BSYNC B1 ;  /* 0x0000000000017941 */ /* 0x000fea0003800000 */
.L_x_183:
[----:B------:R-:W-:Y:S01]  /*4cb0*/  @!P3 IMAD R33, R33, R154, R167 ;  /* 0x0000009a2121b224 */ /* 0x000fe200078e02a7 */
[----:B------:R-:W-:Y:S04]  /*4cc0*/  BSSY B1, `(.L_x_185) ;  /* 0x0000006000017945 */ /* 0x000fe80003800000 */
[----:B------:R0:W-:Y:S01]  /*4cd0*/  @!P3 STG.E.U8 desc[UR36][R6.64+0x11], R33 ;  /* 0x000011210600b986 */ /* 0x0001e2000c101124 */
[----:B------:R-:W-:Y:S05]  /*4ce0*/  @P4 BRA `(.L_x_186) ;  /* 0x00000000000c4947 */ /* 0x000fea0003800000 */
[----:B------:R-:W5:Y:S02]  /*4cf0*/  LDG.E.U8 R156, desc[UR36][R10.64+0x10] ;  /* 0x000010240a9c7981 */ /* 0x000f64000c1e1100 */
[----:B-----5:R-:W-:-:S05]  /*4d00*/  PRMT R12, R156, 0x8880, RZ ;  /* 0x000088809c0c7816 */ /* 0x020fca00000000ff */
[----:B------:R-:W-:-:S07]  /*4d10*/  IMAD R167, R12, R155, RZ ;  /* 0x0000009b0ca77224 */ /* 0x000fce00078e02ff */
.L_x_186:
[----:B------:R-:W-:Y:S05]  /*4d20*/  BSYNC B1 ;  /* 0x0000000000017941 */ /* 0x000fea0003800000 */
.L_x_185:
[----:B------:R-:W-:Y:S01]  /*4d30*/  ISETP.LT.OR P1, PT, R164, 0x12, !P0 ;  /* 0x00000012a400780c */ /* 0x000fe20004721670 */
[----:B-1----:R-:W-:Y:S01]  /*4d40*/  @!P4 IMAD R3, R34, R154, R167 ;  /* 0x0000009a2203c224 */ /* 0x002fe200078e02a7 */
        /* <DEDUP_REMOVED lines=8> */
.L_x_188:
[----:B------:R-:W-:Y:S05]  /*4dd0*/  BSYNC B1 ;  /* 0x0000000000017941 */ /* 0x000fea0003800000 */
.L_x_187:
[----:B------:R-:W-:Y:S01]  /*4de0*/  @!P1 IMAD R35, R35, R154, R167 ;  /* 0x0000009a23239224 */ /* 0x000fe200078e02a7 */
[----:B------:R-:W-:Y:S04]  /*4df0*/  BSSY B1, `(.L_x_189) ;  /* 0x0000006000017945 */ /* 0x000fe80003800000 */
[----:B------:R0:W-:Y:S01]  /*4e00*/  @!P1 STG.E.U8 desc[UR36][R8.64+0x11], R35 ;  /* 0x0000112308009986 */ /* 0x0001e2000c101124 */
[----:B------:R-:W-:Y:S05]  /*4e10*/  @P3 BRA `(.L_x_190) ;  /* 0x00000000000c3947 */ /* 0x000fea0003800000 */
[----:B------:R-:W5:Y:S02]  /*4e20*/  LDG.E.U8 R156, desc[UR36][R4.64+0x18] ;  /* 0x00001824049c7981 */ /* 0x000f64000c1e1100 */
[----:B-----5:R-:W-:-:S05]  /*4e30*/  PRMT R12, R156, 0x8880, RZ ;  /* 0x000088809c0c7816 */ /* 0x020fca00000000ff */
[----:B------:R-:W-:-:S07]  /*4e40*/  IMAD R167, R12, R155, RZ ;  /* 0x0000009b0ca77224 */ /* 0x000fce00078e02ff */
.L_x_190:
[----:B------:R-:W-:Y:S05]  /*4e50*/  BSYNC B1 ;  /* 0x0000000000017941 */ /* 0x000fea0003800000 */
.L_x_189:
[----:B-1----:R-:W-:Y:S01]  /*4e60*/  @!P3 IMAD R3, R36, R154, R167 ;  /* 0x0000009a2403b224 */ /* 0x002fe200078e02a7 */
[----:B------:R-:W-:Y:S04]  /*4e70*/  BSSY B1, `(.L_x_191) ;  /* 0x0000006000017945 */ /* 0x000fe80003800000 */
[----:B------:R1:W-:Y:S01]  /*4e80*/  @!P3 STG.E.U8 desc[UR36][R6.64+0x18], R3 ;  /* 0x000018030600b986 */ /* 0x0003e2000c101124 */
[----:B------:R-:W-:Y:S05]  /*4e90*/  @P4 BRA `(.L_x_192) ;  /* 0x00000000000c4947 */ /* 0x000fea0003800000 */
[----:B------:R-:W5:Y:S02]  /*4ea0*/  LDG.E.U8 R156, desc[UR36][R4.64+0x19] ;  /* 0x00001924049c7981 */ /* 0x000f64000c1e1100 */
[----:B-----5:R-:W-:-:S05]  /*4eb0*/  PRMT R12, R156, 0x8880, RZ ;  /* 0x000088809c0c7816 */ /* 0x020fca00000000ff */
[----:B------:R-:W-:-:S07]  /*4ec0*/  IMAD R167, R12, R155, RZ ;  /* 0x0000009b0ca77224 */ /* 0x000fce00078e02ff */
.L_x_192:
[----:B------:R-:W-:Y:S05]  /*4ed0*/  BSYNC B1 ;  /* 0x0000000000017941 */ /* 0x000fea0003800000 */
.L_x_191:
        /* <DEDUP_REMOVED lines=10> */
.L_x_194:
[----:B------:R-:W-:Y:S05]  /*4f80*/  BSYNC B1 ;  /* 0x0000000000017941 */ /* 0x000fea0003800000 */
.L_x_193:
[----:B-1----:R-:W-:Y:S01]  /*4f90*/  @!P1 IMAD R3, R38, R154, R167 ;  /* 0x0000009a26039224 */ /* 0x002fe200078e02a7 */
[----:B------:R-:W-:Y:S04]  /*4fa0*/  BSSY B1, `(.L_x_195) ;  /* 0x0000006000017945 */ /* 0x000fe80003800000 */
[----:B------:R1:W-:Y:S01]  /*4fb0*/  @!P1 STG.E.U8 desc[UR36][R8.64+0x18], R3 ;  /* 0x0000180308009986 */ /* 0x0003e2000c101124 */
[----:B------:R-:W-:Y:S05]  /*4fc0*/  @P3 BRA `(.L_x_196) ;  /* 0x00000000000c3947 */ /* 0x000fea0003800000 */
[----:B------:R-:W5:Y:S02]  /*4fd0*/  LDG.E.U8 R156, desc[UR36][R10.64+0x19] ;  /* 0x000019240a9c7981 */ /* 0x000f64000c1e1100 */
[----:B-----5:R-:W-:-:S05]  /*4fe0*/  PRMT R12, R156, 0x8880, RZ ;  /* 0x000088809c0c7816 */ /* 0x020fca00000000ff */
[----:B------:R-:W-:-:S07]  /*4ff0*/  IMAD R167, R12, R155, RZ ;  /* 0x0000009b0ca77224 */ /* 0x000fce00078e02ff */
.L_x_196:
[----:B------:R-:W-:Y:S05]  /*5000*/  BSYNC B1 ;  /* 0x0000000000017941 */ /* 0x000fea0003800000 */
.L_x_195:
[----:B------:R-:W-:Y:S01]  /*5010*/  @!P3 IMAD R39, R39, R154, R167 ;  /* 0x0000009a2727b224 */ /* 0x000fe200078e02a7 */
[----:B------:R-:W-:Y:S04]  /*5020*/  BSSY B1, `(.L_x_197) ;  /* 0x0000006000017945 */ /* 0x000fe80003800000 */
[----:B------:R0:W-:Y:S01]  /*5030*/  @!P3 STG.E.U8 desc[UR36][R8.64+0x19], R39 ;  /* 0x000019270800b986 */ /* 0x0001e2000c101124 */
[----:B------:R-:W-:Y:S05]  /*5040*/  @P4 BRA `(.L_x_198) ;  /* 0x00000000000c4947 */ /* 0x000fea0003800000 */
[----:B------:R-:W5:Y:S02]  /*5050*/  LDG.E.U8 R156, desc[UR36][R4.64+0x20] ;  /* 0x00002024049c7981 */ /* 0x000f64000c1e1100 */
[----:B-----5:R-:W-:-:S05]  /*5060*/  PRMT R12, R156, 0x8880, RZ ;  /* 0x000088809c0c7816 */ /* 0x020fca00000000ff */
[----:B------:R-:W-:-:S07]  /*5070*/  IMAD R167, R12, R155, RZ ;  /* 0x0000009b0ca77224 */ /* 0x000fce00078e02ff */
.L_x_198:
[----:B------:R-:W-:Y:S05]  /*5080*/  BSYNC B1 ;  /* 0x0000000000017941 */ /* 0x000fea0003800000 */
.L_x_197:
        /* <DEDUP_REMOVED lines=10> */
.L_x_200:
[----:B------:R-:W-:Y:S05]  /*5130*/  BSYNC B1 ;  /* 0x0000000000017941 */ /* 0x000fea0003800000 */
.L_x_199:
[----:B------:R-:W-:Y:S01]  /*5140*/  @!P1 IMAD R41, R41, R154, R167 ;  /* 0x0000009a29299224 */ /* 0x000fe200078e02a7 */
[----:B------:R-:W-:Y:S04]  /*5150*/  BSSY B1, `(.L_x_201) ;  /* 0x0000006000017945 */ /* 0x000fe80003800000 */
[----:B------:R0:W-:Y:S01]  /*5160*/  @!P1 STG.E.U8 desc[UR36][R6.64+0x21], R41 ;  /* 0x0000212906009986 */ /* 0x0001e2000c101124 */
[----:B------:R-:W-:Y:S05]  /*5170*/  @P3 BRA `(.L_x_202) ;  /* 0x00000000000c3947 */ /* 0x000fea0003800000 */
[----:B------:R-:W5:Y:S02]  /*5180*/  LDG.E.U8 R156, desc[UR36][R10.64+0x20] ;  /* 0x000020240a9c7981 */ /* 0x000f64000c1e1100 */
[----:B-----5:R-:W-:-:S05]  /*5190*/  PRMT R12, R156, 0x8880, RZ ;  /* 0x000088809c0c7816 */ /* 0x020fca00000000ff */
[----:B------:R-:W-:-:S07]  /*51a0*/  IMAD R167, R12, R155, RZ ;  /* 0x0000009b0ca77224 */ /* 0x000fce00078e02ff */
.L_x_202:
[----:B------:R-:W-:Y:S05]  /*51b0*/  BSYNC B1 ;  /* 0x0000000000017941 */ /* 0x000fea0003800000 */
.L_x_201:
[----:B-1----:R-:W-:Y:S01]  /*51c0*/  @!P3 IMAD R3, R42, R154, R167 ;  /* 0x0000009a2a03b224 */ /* 0x002fe200078e02a7 */
[----:B------:R-:W-:Y:S04]  /*51d0*/  BSSY B1, `(.L_x_203) ;  /* 0x0000006000017945 */ /* 0x000fe80003800000 */
[----:B------:R1:W-:Y:S01]  /*51e0*/  @!P3 STG.E.U8 desc[UR36][R8.64+0x20], R3 ;  /* 0x000020030800b986 */ /* 0x0003e2000c101124 */
[----:B------:R-:W-:Y:S05]  /*51f0*/  @P4 BRA `(.L_x_204) ;  /* 0x00000000000c4947 */ /* 0x000fea0003800000 */
[----:B------:R-:W5:Y:S02]  /*5200*/  LDG.E.U8 R156, desc[UR36][R10.64+0x21] ;  /* 0x000021240a9c7981 */ /* 0x000f64000c1e1100 */
[----:B-----5:R-:W-:-:S05]  /*5210*/  PRMT R12, R156, 0x8880, RZ ;  /* 0x000088809c0c7816 */ /* 0x020fca00000000ff */
[----:B------:R-:W-:-:S07]  /*5220*/  IMAD R167, R12, R155, RZ ;  /* 0x0000009b0ca77224 */ /* 0x000fce00078e02ff */
.L_x_204:
[----:B------:R-:W-:Y:S05]  /*5230*/  BSYNC B1 ;  /* 0x0000000000017941 */ /* 0x000fea0003800000 */
.L_x_203:
        /* <DEDUP_REMOVED lines=10> */
.L_x_206:
[----:B------:R-:W-:Y:S05]  /*52e0*/  BSYNC B1 ;  /* 0x0000000000017941 */ /* 0x000fea0003800000 */
.L_x_205:
[----:B-1----:R-:W-:Y:S01]  /*52f0*/  @!P1 IMAD R3, R44, R154, R167 ;  /* 0x0000009a2c039224 */ /* 0x002fe200078e02a7 */
[----:B------:R-:W-:Y:S04]  /*5300*/  BSSY B1, `(.L_x_207) ;  /* 0x0000006000017945 */ /* 0x000fe80003800000 */
[----:B------:R1:W-:Y:S01]  /*5310*/  @!P1 STG.E.U8 desc[UR36][R6.64+0x28], R3 ;  /* 0x0000280306009986 */ /* 0x0003e2000c101124 */
[----:B------:R-:W-:Y:S05]  /*5320*/  @P3 BRA `(.L_x_208) ;  /* 0x00000000000c3947 */ /* 0x000fea0003800000 */
[----:B------:R-:W5:Y:S02]  /*5330*/  LDG.E.U8 R156, desc[UR36][R4.64+0x29] ;  /* 0x00002924049c7981 */ /* 0x000f64000c1e1100 */
[----:B-----5:R-:W-:-:S05]  /*5340*/  PRMT R12, R156, 0x8880, RZ ;  /* 0x000088809c0c7816 */ /* 0x020fca00000000ff */
[----:B------:R-:W-:-:S07]  /*5350*/  IMAD R167, R12, R155, RZ ;  /* 0x0000009b0ca77224 */ /* 0x000fce00078e02ff */
.L_x_208:
[----:B------:R-:W-:Y:S05]  /*5360*/  BSYNC B1 ;  /* 0x0000000000017941 */ /* 0x000fea0003800000 */
.L_x_207:
[----:B------:R-:W-:Y:S01]  /*5370*/  @!P3 IMAD R45, R45, R154, R167 ;  /* 0x0000009a2d2db224 */ /* 0x000fe200078e02a7 */
[----:B------:R-:W-:Y:S04]  /*5380*/  BSSY B1, `(.L_x_209) ;  /* 0x0000006000017945 */ /* 0x000fe80003800000 */
[----:B------:R0:W-:Y:S01]  /*5390*/  @!P3 STG.E.U8 desc[UR36][R6.64+0x29], R45 ;  /* 0x0000292d0600b986 */ /* 0x0001e2000c101124 */
[----:B------:R-:W-:Y:S05]  /*53a0*/  @P4 BRA `(.L_x_210) ;  /* 0x00000000000c4947 */ /* 0x000fea0003800000 */
[----:B------:R-:W5:Y:S02]  /*53b0*/  LDG.E.U8 R156, desc[UR36][R10.64+0x28] ;  /* 0x000028240a9c7981 */ /* 0x000f64000c1e1100 */
[----:B-----5:R-:W-:-:S05]  /*53c0*/  PRMT R12, R156, 0x8880, RZ ;  /* 0x000088809c0c7816 */ /* 0x020fca00000000ff */
[----:B------:R-:W-:-:S07]  /*53d0*/  IMAD R167, R12, R155, RZ ;  /* 0x0000009b0ca77224 */ /* 0x000fce00078e02ff */
.L_x_210:
[----:B------:R-:W-:Y:S05]  /*53e0*/  BSYNC B1 ;  /* 0x0000000000017941 */ /* 0x000fea0003800000 */
.L_x_209:
        /* <DEDUP_REMOVED lines=10> */
.L_x_212:
[----:B------:R-:W-:Y:S05]  /*5490*/  BSYNC B1 ;  /* 0x0000000000017941 */ /* 0x000fea0003800000 */
.L_x_211:
[----:B------:R-:W-:Y:S01]  /*54a0*/  @!P1 IMAD R47, R47, R154, R167 ;  /* 0x0000009a2f2f9224 */ /* 0x000fe200078e02a7 */
[----:B------:R-:W-:Y:S04]  /*54b0*/  BSSY B1, `(.L_x_213) ;  /* 0x0000006000017945 */ /* 0x000fe80003800000 */
[----:B------:R0:W-:Y:S01]  /*54c0*/  @!P1 STG.E.U8 desc[UR36][R8.64+0x29], R47 ;  /* 0x0000292f08009986 */ /* 0x0001e2000c101124 */
[----:B------:R-:W-:Y:S05]  /*54d0*/  @P3 BRA `(.L_x_214) ;  /* 0x00000000000c3947 */ /* 0x000fea0003800000 */
[----:B------:R-:W5:Y:S02]  /*54e0*/  LDG.E.U8 R156, desc[UR36][R4.64+0x30] ;  /* 0x00003024049c7981 */ /* 0x000f64000c1e1100 */
[----:B-----5:R-:W-:-:S05]  /*54f0*/  PRMT R12, R156, 0x8880, RZ ;  /* 0x000088809c0c7816 */ /* 0x020fca00000000ff */
[----:B------:R-:W-:-:S07]  /*5500*/  IMAD R167, R12, R155, RZ ;  /* 0x0000009b0ca77224 */ /* 0x000fce00078e02ff */
.L_x_214:
[----:B------:R-:W-:Y:S05]  /*5510*/  BSYNC B1 ;  /* 0x0000000000017941 */ /* 0x000fea0003800000 */
.L_x_213:
[----:B-1----:R-:W-:Y:S01]  /*5520*/  @!P3 IMAD R3, R48, R154, R167 ;  /* 0x0000009a3003b224 */ /* 0x002fe200078e02a7 */
[----:B------:R-:W-:Y:S04]  /*5530*/  BSSY B1, `(.L_x_215) ;  /* 0x0000006000017945 */ /* 0x000fe80003800000 */
[----:B------:R1:W-:Y:S01]  /*5540*/  @!P3 STG.E.U8 desc[UR36][R6.64+0x30], R3 ;  /* 0x000030030600b986 */ /* 0x0003e2000c101124 */
[----:B------:R-:W-:Y:S05]  /*5550*/  @P4 BRA `(.L_x_216) ;  /* 0x00000000000c4947 */ /* 0x000fea0003800000 */
[----:B------:R-:W5:Y:S02]  /*5560*/  LDG.E.U8 R156, desc[UR36][R4.64+0x31] ;  /* 0x00003124049c7981 */ /* 0x000f64000c1e1100 */
[----:B-----5:R-:W-:-:S05]  /*5570*/  PRMT R12, R156, 0x8880, RZ ;  /* 0x000088809c0c7816 */ /* 0x020fca00000000ff */
[----:B------:R-:W-:-:S07]  /*5580*/  IMAD R167, R12, R155, RZ ;  /* 0x0000009b0ca77224 */ /* 0x000fce00078e02ff */
.L_x_216:
[----:B------:R-:W-:Y:S05]  /*5590*/  BSYNC B1 ;  /* 0x0000000000017941 */ /* 0x000fea0003800000 */
.L_x_215:
        /* <DEDUP_REMOVED lines=10> */
.L_x_218:
[----:B------:R-:W-:Y:S05]  /*5640*/  BSYNC B1 ;  /* 0x0000000000017941 */ /* 0x000fea0003800000 */
.L_x_217:
[----:B-1----:R-:W-:Y:S01]  /*5650*/  @!P1 IMAD R3, R50, R154, R167 ;  /* 0x0000009a32039224 */ /* 0x002fe200078e02a7 */
[----:B------:R-:W-:Y:S04]  /*5660*/  BSSY B1, `(.L_x_219) ;  /* 0x0000006000017945 */ /* 0x000fe80003800000 */
[----:B------:R1:W-:Y:S01]  /*5670*/  @!P1 STG.E.U8 desc[UR36][R8.64+0x30], R3 ;  /* 0x0000300308009986 */ /* 0x0003e2000c101124 */
[----:B------:R-:W-:Y:S05]  /*5680*/  @P3 BRA `(.L_x_220) ;  /* 0x00000000000c3947 */ /* 0x000fea0003800000 */
[----:B------:R-:W5:Y:S02]  /*5690*/  LDG.E.U8 R156, desc[UR36][R10.64+0x31] ;  /* 0x000031240a9c7981 */ /* 0x000f64000c1e1100 */
[----:B-----5:R-:W-:-:S05]  /*56a0*/  PRMT R12, R156, 0x8880, RZ ;  /* 0x000088809c0c7816 */ /* 0x020fca00000000ff */
[----:B------:R-:W-:-:S07]  /*56b0*/  IMAD R167, R12, R155, RZ ;  /* 0x0000009b0ca77224 */ /* 0x000fce00078e02ff */
.L_x_220:
[----:B------:R-:W-:Y:S05]  /*56c0*/  BSYNC B1 ;  /* 0x0000000000017941 */ /* 0x000fea0003800000 */
.L_x_219:
[----:B------:R-:W-:Y:S01]  /*56d0*/  @!P3 IMAD R51, R51, R154, R167 ;  /* 0x0000009a3333b224 */ /* 0x000fe200078e02a7 */
[----:B------:R-:W-:Y:S04]  /*56e0*/  BSSY B1, `(.L_x_221) ;  /* 0x0000006000017945 */ /* 0x000fe80003800000 */
[----:B------:R0:W-:Y:S01]  /*56f0*/  @!P3 STG.E.U8 desc[UR36][R8.64+0x31], R51 ;  /* 0x000031330800b986 */ /* 0x0001e2000c101124 */
[----:B------:R-:W-:Y:S05]  /*5700*/  @P4 BRA `(.L_x_222) ;  /* 0x00000000000c4947 */ /* 0x000fea0003800000 */
[----:B------:R-:W5:Y:S02]  /*5710*/  LDG.E.U8 R156, desc[UR36][R4.64+0x38] ;  /* 0x00003824049c7981 */ /* 0x000f64000c1e1100 */
[----:B-----5:R-:W-:-:S05]  /*5720*/  PRMT R12, R156, 0x8880, RZ ;  /* 0x000088809c0c7816 */ /* 0x020fca00000000ff */
[----:B------:R-:W-:-:S07]  /*5730*/  IMAD R167, R12, R155, RZ ;  /* 0x0000009b0ca77224 */ /* 0x000fce00078e02ff */
.L_x_222:
[----:B------:R-:W-:Y:S05]  /*5740*/  BSYNC B1 ;  /* 0x0000000000017941 */ /* 0x000fea0003800000 */
.L_x_221:
        /* <DEDUP_REMOVED lines=10> */
.L_x_224:
[----:B------:R-:W-:Y:S05]  /*57f0*/  BSYNC B1 ;  /* 0x0000000000017941 */ /* 0x000fea0003800000 */
.L_x_223:
[----:B------:R-:W-:Y:S01]  /*5800*/  @!P1 IMAD R53, R53, R154, R167 ;  /* 0x0000009a35359224 */ /* 0x000fe200078e02a7 */
[----:B------:R-:W-:Y:S04]  /*5810*/  BSSY B1, `(.L_x_225) ;  /* 0x0000006000017945 */ /* 0x000fe80003800000 */
[----:B------:R0:W-:Y:S01]  /*5820*/  @!P1 STG.E.U8 desc[UR36][R6.64+0x39], R53 ;  /* 0x0000393506009986 */ /* 0x0001e2000c101124 */
[----:B------:R-:W-:Y:S05]  /*5830*/  @P3 BRA `(.L_x_226) ;  /* 0x00000000000c3947 */ /* 0x000fea0003800000 */
[----:B------:R-:W5:Y:S02]  /*5840*/  LDG.E.U8 R156, desc[UR36][R10.64+0x38] ;  /* 0x000038240a9c7981 */ /* 0x000f64000c1e1100 */
[----:B-----5:R-:W-:-:S05]  /*5850*/  PRMT R12, R156, 0x8880, RZ ;  /* 0x000088809c0c7816 */ /* 0x020fca00000000ff */
[----:B------:R-:W-:-:S07]  /*5860*/  IMAD R167, R12, R155, RZ ;  /* 0x0000009b0ca77224 */ /* 0x000fce00078e02ff */
.L_x_226:
[----:B------:R-:W-:Y:S05]  /*5870*/  BSYNC B1 ;  /* 0x0000000000017941 */ /* 0x000fea0003800000 */
.L_x_225:
[----:B-1----:R-:W-:Y:S01]  /*5880*/  @!P3 IMAD R3, R54, R154, R167 ;  /* 0x0000009a3603b224 */ /* 0x002fe200078e02a7 */
[----:B------:R-:W-:Y:S04]  /*5890*/  BSSY B1, `(.L_x_227) ;  /* 0x0000006000017945 */ /* 0x000fe80003800000 */
[----:B------:R1:W-:Y:S01]  /*58a0*/  @!P3 STG.E.U8 desc[UR36][R8.64+0x38], R3 ;  /* 0x000038030800b986 */ /* 0x0003e2000c101124 */
[----:B------:R-:W-:Y:S05]  /*58b0*/  @P4 BRA `(.L_x_228) ;  /* 0x00000000000c4947 */ /* 0x000fea0003800000 */
[----:B------:R-:W5:Y:S02]  /*58c0*/  LDG.E.U8 R156, desc[UR36][R10.64+0x39] ;  /* 0x000039240a9c7981 */ /* 0x000f64000c1e1100 */
[----:B-----5:R-:W-:-:S05]  /*58d0*/  PRMT R12, R156, 0x8880, RZ ;  /* 0x000088809c0c7816 */ /* 0x020fca00000000ff */
[----:B------:R-:W-:-:S07]  /*58e0*/  IMAD R167, R12, R155, RZ ;  /* 0x0000009b0ca77224 */ /* 0x000fce00078e02ff */
.L_x_228:
[----:B------:R-:W-:Y:S05]  /*58f0*/  BSYNC B1 ;  /* 0x0000000000017941 */ /* 0x000fea0003800000 */
.L_x_227:
        /* <DEDUP_REMOVED lines=10> */
.L_x_230:
[----:B------:R-:W-:Y:S05]  /*59a0*/  BSYNC B1 ;  /* 0x0000000000017941 */ /* 0x000fea0003800000 */
.L_x_229:
[----:B-1----:R-:W-:Y:S01]  /*59b0*/  @!P1 IMAD R3, R56, R154, R167 ;  /* 0x0000009a38039224 */ /* 0x002fe200078e02a7 */
[----:B------:R-:W-:Y:S04]  /*59c0*/  BSSY B1, `(.L_x_231) ;  /* 0x0000006000017945 */ /* 0x000fe80003800000 */
[----:B------:R1:W-:Y:S01]  /*59d0*/  @!P1 STG.E.U8 desc[UR36][R6.64+0x40], R3 ;  /* 0x0000400306009986 */ /* 0x0003e2000c101124 */
[----:B------:R-:W-:Y:S05]  /*59e0*/  @P3 BRA `(.L_x_232) ;  /* 0x00000000000c3947 */ /* 0x000fea0003800000 */
[----:B------:R-:W5:Y:S02]  /*59f0*/  LDG.E.U8 R156, desc[UR36][R4.64+0x41] ;  /* 0x00004124049c7981 */ /* 0x000f64000c1e1100 */
[----:B-----5:R-:W-:-:S05]  /*5a00*/  PRMT R12, R156, 0x8880, RZ ;  /* 0x000088809c0c7816 */ /* 0x020fca00000000ff */
[----:B------:R-:W-:-:S07]  /*5a10*/  IMAD R167, R12, R155, RZ ;  /* 0x0000009b0ca77224 */ /* 0x000fce00078e02ff */
.L_x_232:
[----:B------:R-:W-:Y:S05]  /*5a20*/  BSYNC B1 ;  /* 0x0000000000017941 */ /* 0x000fea0003800000 */
.L_x_231:
[----:B------:R-:W-:Y:S01]  /*5a30*/  @!P3 IMAD R57, R57, R154, R167 ;  /* 0x0000009a3939b224 */ /* 0x000fe200078e02a7 */
[----:B------:R-:W-:Y:S04]  /*5a40*/  BSSY B1, `(.L_x_233) ;  /* 0x0000006000017945 */ /* 0x000fe80003800000 */
[----:B------:R0:W-:Y:S01]  /*5a50*/  @!P3 STG.E.U8 desc[UR36][R6.64+0x41], R57 ;  /* 0x000041390600b986 */ /* 0x0001e2000c101124 */
[----:B------:R-:W-:Y:S05]  /*5a60*/  @P4 BRA `(.L_x_234) ;  /* 0x00000000000c4947 */ /* 0x000fea0003800000 */
[----:B------:R-:W5:Y:S02]  /*5a70*/  LDG.E.U8 R156, desc[UR36][R10.64+0x40] ;  /* 0x000040240a9c7981 */ /* 0x000f64000c1e1100 */
[----:B-----5:R-:W-:-:S05]  /*5a80*/  PRMT R12, R156, 0x8880, RZ ;  /* 0x000088809c0c7816 */ /* 0x020fca00000000ff */
[----:B------:R-:W-:-:S07]  /*5a90*/  IMAD R167, R12, R155, RZ ;  /* 0x0000009b0ca77224 */ /* 0x000fce00078e02ff */
.L_x_234:
[----:B------:R-:W-:Y:S05]  /*5aa0*/  BSYNC B1 ;  /* 0x0000000000017941 */ /* 0x000fea0003800000 */
.L_x_233:
        /* <DEDUP_REMOVED lines=10> */
.L_x_236:
[----:B------:R-:W-:Y:S05]  /*5b50*/  BSYNC B1 ;  /* 0x0000000000017941 */ /* 0x000fea0003800000 */
.L_x_235:
[----:B------:R-:W-:Y:S01]  /*5b60*/  @!P1 IMAD R59, R59, R154, R167 ;  /* 0x0000009a3b3b9224 */ /* 0x000fe200078e02a7 */
[----:B------:R-:W-:Y:S04]  /*5b70*/  BSSY B1, `(.L_x_237) ;  /* 0x0000006000017945 */ /* 0x000fe80003800000 */
[----:B------:R0:W-:Y:S01]  /*5b80*/  @!P1 STG.E.U8 desc[UR36][R8.64+0x41], R59 ;  /* 0x0000413b08009986 */ /* 0x0001e2000c101124 */
[----:B------:R-:W-:Y:S05]  /*5b90*/  @P3 BRA `(.L_x_238) ;  /* 0x00000000000c3947 */ /* 0x000fea0003800000 */
[----:B------:R-:W5:Y:S02]  /*5ba0*/  LDG.E.U8 R156, desc[UR36][R4.64+0x48] ;  /* 0x00004824049c7981 */ /* 0x000f64000c1e1100 */
[----:B-----5:R-:W-:-:S05]  /*5bb0*/  PRMT R12, R156, 0x8880, RZ ;  /* 0x000088809c0c7816 */ /* 0x020fca00000000ff */
[----:B------:R-:W-:-:S07]  /*5bc0*/  IMAD R167, R12, R155, RZ ;  /* 0x0000009b0ca77224 */ /* 0x000fce00078e02ff */
.L_x_238:
[----:B------:R-:W-:Y:S05]  /*5bd0*/  BSYNC B1 ;  /* 0x0000000000017941 */ /* 0x000fea0003800000 */
.L_x_237:
[----:B-1----:R-:W-:Y:S01]  /*5be0*/  @!P3 IMAD R3, R60, R154, R167 ;  /* 0x0000009a3c03b224 */ /* 0x002fe200078e02a7 */
[----:B------:R-:W-:Y:S04]  /*5bf0*/  BSSY B1, `(.L_x_239) ;  /* 0x0000006000017945 */ /* 0x000fe80003800000 */
[----:B------:R1:W-:Y:S01]  /*5c00*/  @!P3 STG.E.U8 desc[UR36][R6.64+0x48], R3 ;  /* 0x000048030600b986 */ /* 0x0003e2000c101124 */
[----:B------:R-:W-:Y:S05]  /*5c10*/  @P4 BRA `(.L_x_240) ;  /* 0x00000000000c4947 */ /* 0x000fea0003800000 */
[----:B------:R-:W5:Y:S02]  /*5c20*/  LDG.E.U8 R156, desc[UR36][R4.64+0x49] ;  /* 0x00004924049c7981 */ /* 0x000f64000c1e1100 */
[----:B-----5:R-:W-:-:S05]  /*5c30*/  PRMT R12, R156, 0x8880, RZ ;  /* 0x000088809c0c7816 */ /* 0x020fca00000000ff */
[----:B------:R-:W-:-:S07]  /*5c40*/  IMAD R167, R12, R155, RZ ;  /* 0x0000009b0ca77224 */ /* 0x000fce00078e02ff */
.L_x_240:
[----:B------:R-:W-:Y:S05]  /*5c50*/  BSYNC B1 ;  /* 0x0000000000017941 */ /* 0x000fea0003800000 */
.L_x_239:
        /* <DEDUP_REMOVED lines=10> */
.L_x_242:
[----:B------:R-:W-:Y:S05]  /*5d00*/  BSYNC B1 ;  /* 0x0000000000017941 */ /* 0x000fea0003800000 */
.L_x_241:
[----:B-1----:R-:W-:Y:S01]  /*5d10*/  @!P1 IMAD R3, R62, R154, R167 ;  /* 0x0000009a3e039224 */ /* 0x002fe200078e02a7 */
[----:B------:R-:W-:Y:S04]  /*5d20*/  BSSY B1, `(.L_x_243) ;  /* 0x0000006000017945 */ /* 0x000fe80003800000 */
[----:B------:R1:W-:Y:S01]  /*5d30*/  @!P1 STG.E.U8 desc[UR36][R8.64+0x48], R3 ;  /* 0x0000480308009986 */ /* 0x0003e2000c101124 */
[----:B------:R-:W-:Y:S05]  /*5d40*/  @P3 BRA `(.L_x_244) ;  /* 0x00000000000c3947 */ /* 0x000fea0003800000 */
[----:B------:R-:W5:Y:S02]  /*5d50*/  LDG.E.U8 R156, desc[UR36][R10.64+0x49] ;  /* 0x000049240a9c7981 */ /* 0x000f64000c1e1100 */
[----:B-----5:R-:W-:-:S05]  /*5d60*/  PRMT R12, R156, 0x8880, RZ ;  /* 0x000088809c0c7816 */ /* 0x020fca00000000ff */
[----:B------:R-:W-:-:S07]  /*5d70*/  IMAD R167, R12, R155, RZ ;  /* 0x0000009b0ca77224 */ /* 0x000fce00078e02ff */
.L_x_244:
[----:B------:R-:W-:Y:S05]  /*5d80*/  BSYNC B1 ;  /* 0x0000000000017941 */ /* 0x000fea0003800000 */
.L_x_243:
[----:B------:R-:W-:Y:S01]  /*5d90*/  @!P3 IMAD R63, R63, R154, R167 ;  /* 0x0000009a3f3fb224 */ /* 0x000fe200078e02a7 */
[----:B------:R-:W-:Y:S04]  /*5da0*/  BSSY B1, `(.L_x_245) ;  /* 0x0000006000017945 */ /* 0x000fe80003800000 */
[----:B------:R0:W-:Y:S01]  /*5db0*/  @!P3 STG.E.U8 desc[UR36][R8.64+0x49], R63 ;  /* 0x0000493f0800b986 */ /* 0x0001e2000c101124 */
[----:B------:R-:W-:Y:S05]  /*5dc0*/  @P4 BRA `(.L_x_246) ;  /* 0x00000000000c4947 */ /* 0x000fea0003800000 */
[----:B------:R-:W5:Y:S02]  /*5dd0*/  LDG.E.U8 R156, desc[UR36][R4.64+0x50] ;  /* 0x00005024049c7981 */ /* 0x000f64000c1e1100 */
[----:B-----5:R-:W-:-:S05]  /*5de0*/  PRMT R12, R156, 0x8880, RZ ;  /* 0x000088809c0c7816 */ /* 0x020fca00000000ff */
[----:B------:R-:W-:-:S07]  /*5df0*/  IMAD R167, R12, R155, RZ ;  /* 0x0000009b0ca77224 */ /* 0x000fce00078e02ff */
.L_x_246:
[----:B------:R-:W-:Y:S05]  /*5e00*/  BSYNC B1 ;  /* 0x0000000000017941 */ /* 0x000fea0003800000 */
.L_x_245:
        /* <DEDUP_REMOVED lines=10> */
.L_x_248:
[----:B------:R-:W-:Y:S05]  /*5eb0*/  BSYNC B1 ;  /* 0x0000000000017941 */ /* 0x000fea0003800000 */
.L_x_247:
[----:B------:R-:W-:Y:S01]  /*5ec0*/  @!P1 IMAD R65, R65, R154, R167 ;  /* 0x0000009a41419224 */ /* 0x000fe200078e02a7 */
[----:B------:R-:W-:Y:S04]  /*5ed0*/  BSSY B1, `(.L_x_249) ;  /* 0x0000006000017945 */ /* 0x000fe80003800000 */
[----:B------:R0:W-:Y:S01]  /*5ee0*/  @!P1 STG.E.U8 desc[UR36][R6.64+0x51], R65 ;  /* 0x0000514106009986 */ /* 0x0001e2000c101124 */
[----:B------:R-:W-:Y:S05]  /*5ef0*/  @P3 BRA `(.L_x_250) ;  /* 0x00000000000c3947 */ /* 0x000fea0003800000 */
[----:B------:R-:W5:Y:S02]  /*5f00*/  LDG.E.U8 R156, desc[UR36][R10.64+0x50] ;  /* 0x000050240a9c7981 */ /* 0x000f64000c1e1100 */
[----:B-----5:R-:W-:-:S05]  /*5f10*/  PRMT R12, R156, 0x8880, RZ ;  /* 0x000088809c0c7816 */ /* 0x020fca00000000ff */
[----:B------:R-:W-:-:S07]  /*5f20*/  IMAD R167, R12, R155, RZ ;  /* 0x0000009b0ca77224 */ /* 0x000fce00078e02ff */
.L_x_250:
[----:B------:R-:W-:Y:S05]  /*5f30*/  BSYNC B1 ;  /* 0x0000000000017941 */ /* 0x000fea0003800000 */
.L_x_249:
[----:B-1----:R-:W-:Y:S01]  /*5f40*/  @!P3 IMAD R3, R66, R154, R167 ;  /* 0x0000009a4203b224 */ /* 0x002fe200078e02a7 */
[----:B------:R-:W-:Y:S04]  /*5f50*/  BSSY B1, `(.L_x_251) ;  /* 0x0000006000017945 */ /* 0x000fe80003800000 */
[----:B------:R1:W-:Y:S01]  /*5f60*/  @!P3 STG.E.U8 desc[UR36][R8.64+0x50], R3 ;  /* 0x000050030800b986 */ /* 0x0003e2000c101124 */
[----:B------:R-:W-:Y:S05]  /*5f70*/  @P4 BRA `(.L_x_252) ;  /* 0x00000000000c4947 */ /* 0x000fea0003800000 */
[----:B------:R-:W5:Y:S02]  /*5f80*/  LDG.E.U8 R156, desc[UR36][R10.64+0x51] ;  /* 0x000051240a9c7981 */ /* 0x000f64000c1e1100 */
[----:B-----5:R-:W-:-:S05]  /*5f90*/  PRMT R12, R156, 0x8880, RZ ;  /* 0x000088809c0c7816 */ /* 0x020fca00000000ff */
[----:B------:R-:W-:-:S07]  /*5fa0*/  IMAD R167, R12, R155, RZ ;  /* 0x0000009b0ca77224 */ /* 0x000fce00078e02ff */
.L_x_252:
[----:B------:R-:W-:Y:S05]  /*5fb0*/  BSYNC B1 ;  /* 0x0000000000017941 */ /* 0x000fea0003800000 */
.L_x_251:
        /* <DEDUP_REMOVED lines=10> */
.L_x_254:
[----:B------:R-:W-:Y:S05]  /*6060*/  BSYNC B1 ;  /* 0x0000000000017941 */ /* 0x000fea0003800000 */
.L_x_253:
[----:B-1----:R-:W-:Y:S01]  /*6070*/  @!P1 IMAD R3, R68, R154, R167 ;  /* 0x0000009a44039224 */ /* 0x002fe200078e02a7 */
[----:B------:R-:W-:Y:S04]  /*6080*/  BSSY B1, `(.L_x_255) ;  /* 0x0000006000017945 */ /* 0x000fe80003800000 */
[----:B------:R1:W-:Y:S01]  /*6090*/  @!P1 STG.E.U8 desc[UR36][R6.64+0x58], R3 ;  /* 0x0000580306009986 */ /* 0x0003e2000c101124 */
[----:B------:R-:W-:Y:S05]  /*60a0*/  @P3 BRA `(.L_x_256) ;  /* 0x00000000000c3947 */ /* 0x000fea0003800000 */
[----:B------:R-:W5:Y:S02]  /*60b0*/  LDG.E.U8 R156, desc[UR36][R4.64+0x59] ;  /* 0x00005924049c7981 */ /* 0x000f64000c1e1100 */
[----:B-----5:R-:W-:-:S05]  /*60c0*/  PRMT R12, R156, 0x8880, RZ ;  /* 0x000088809c0c7816 */ /* 0x020fca00000000ff */
[----:B------:R-:W-:-:S07]  /*60d0*/  IMAD R167, R12, R155, RZ ;  /* 0x0000009b0ca77224 */ /* 0x000fce00078e02ff */
.L_x_256:
[----:B------:R-:W-:Y:S05]  /*60e0*/  BSYNC B1 ;  /* 0x0000000000017941 */ /* 0x000fea0003800000 */
.L_x_255:
[----:B------:R-:W-:Y:S01]  /*60f0*/  @!P3 IMAD R69, R69, R154, R167 ;  /* 0x0000009a4545b224 */ /* 0x000fe200078e02a7 */
[----:B------:R-:W-:Y:S04]  /*6100*/  BSSY B1, `(.L_x_257) ;  /* 0x0000006000017945 */ /* 0x000fe80003800000 */
[----:B------:R0:W-:Y:S01]  /*6110*/  @!P3 STG.E.U8 desc[UR36][R6.64+0x59], R69 ;  /* 0x000059450600b986 */ /* 0x0001e2000c101124 */
[----:B------:R-:W-:Y:S05]  /*6120*/  @P4 BRA `(.L_x_258) ;  /* 0x00000000000c4947 */ /* 0x000fea0003800000 */
[----:B------:R-:W5:Y:S02]  /*6130*/  LDG.E.U8 R156, desc[UR36][R10.64+0x58] ;  /* 0x000058240a9c7981 */ /* 0x000f64000c1e1100 */
[----:B-----5:R-:W-:-:S05]  /*6140*/  PRMT R12, R156, 0x8880, RZ ;  /* 0x000088809c0c7816 */ /* 0x020fca00000000ff */
[----:B------:R-:W-:-:S07]  /*6150*/  IMAD R167, R12, R155, RZ ;  /* 0x0000009b0ca77224 */ /* 0x000fce00078e02ff */
.L_x_258:
[----:B------:R-:W-:Y:S05]  /*6160*/  BSYNC B1 ;  /* 0x0000000000017941 */ /* 0x000fea0003800000 */
.L_x_257:
        /* <DEDUP_REMOVED lines=10> */
.L_x_260:
[----:B------:R-:W-:Y:S05]  /*6210*/  BSYNC B1 ;  /* 0x0000000000017941 */ /* 0x000fea0003800000 */
.L_x_259:
[----:B------:R-:W-:Y:S01]  /*6220*/  @!P1 IMAD R71, R71, R154, R167 ;  /* 0x0000009a47479224 */ /* 0x000fe200078e02a7 */
[----:B------:R-:W-:Y:S04]  /*6230*/  BSSY B1, `(.L_x_261) ;  /* 0x0000006000017945 */ /* 0x000fe80003800000 */
[----:B------:R0:W-:Y:S01]  /*6240*/  @!P1 STG.E.U8 desc[UR36][R8.64+0x59], R71 ;  /* 0x0000594708009986 */ /* 0x0001e2000c101124 */
[----:B------:R-:W-:Y:S05]  /*6250*/  @P3 BRA `(.L_x_262) ;  /* 0x00000000000c3947 */ /* 0x000fea0003800000 */
[----:B------:R-:W5:Y:S02]  /*6260*/  LDG.E.U8 R156, desc[UR36][R4.64+0x60] ;  /* 0x00006024049c7981 */ /* 0x000f64000c1e1100 */
[----:B-----5:R-:W-:-:S05]  /*6270*/  PRMT R12, R156, 0x8880, RZ ;  /* 0x000088809c0c7816 */ /* 0x020fca00000000ff */
[----:B------:R-:W-:-:S07]  /*6280*/  IMAD R167, R12, R155, RZ ;  /* 0x0000009b0ca77224 */ /* 0x000fce00078e02ff */
.L_x_262:
[----:B------:R-:W-:Y:S05]  /*6290*/  BSYNC B1 ;  /* 0x0000000000017941 */ /* 0x000fea0003800000 */
.L_x_261:
[----:B-1----:R-:W-:Y:S01]  /*62a0*/  @!P3 IMAD R3, R72, R154, R167 ;  /* 0x0000009a4803b224 */ /* 0x002fe200078e02a7 */
[----:B------:R-:W-:Y:S04]  /*62b0*/  BSSY B1, `(.L_x_263) ;  /* 0x0000006000017945 */ /* 0x000fe80003800000 */
[----:B------:R1:W-:Y:S01]  /*62c0*/  @!P3 STG.E.U8 desc[UR36][R6.64+0x60], R3 ;  /* 0x000060030600b986 */ /* 0x0003e2000c101124 */
[----:B------:R-:W-:Y:S05]  /*62d0*/  @P4 BRA `(.L_x_264) ;  /* 0x00000000000c4947 */ /* 0x000fea0003800000 */
[----:B------:R-:W5:Y:S02]  /*62e0*/  LDG.E.U8 R156, desc[UR36][R4.64+0x61] ;  /* 0x00006124049c7981 */ /* 0x000f64000c1e1100 */
[----:B-----5:R-:W-:-:S05]  /*62f0*/  PRMT R12, R156, 0x8880, RZ ;  /* 0x000088809c0c7816 */ /* 0x020fca00000000ff */
[----:B------:R-:W-:-:S07]  /*6300*/  IMAD R167, R12, R155, RZ ;  /* 0x0000009b0ca77224 */ /* 0x000fce00078e02ff */
.L_x_264:
[----:B------:R-:W-:Y:S05]  /*6310*/  BSYNC B1 ;  /* 0x0000000000017941 */ /* 0x000fea0003800000 */
.L_x_263:
        /* <DEDUP_REMOVED lines=10> */
.L_x_266:
[----:B------:R-:W-:Y:S05]  /*63c0*/  BSYNC B1 ;  /* 0x0000000000017941 */ /* 0x000fea0003800000 */
.L_x_265:
[----:B-1----:R-:W-:Y:S01]  /*63d0*/  @!P1 IMAD R3, R74, R154, R167 ;  /* 0x0000009a4a039224 */ /* 0x002fe200078e02a7 */
[----:B------:R-:W-:Y:S04]  /*63e0*/  BSSY B1, `(.L_x_267) ;  /* 0x0000006000017945 */ /* 0x000fe80003800000 */
[----:B------:R1:W-:Y:S01]  /*63f0*/  @!P1 STG.E.U8 desc[UR36][R8.64+0x60], R3 ;  /* 0x0000600308009986 */ /* 0x0003e2000c101124 */
[----:B------:R-:W-:Y:S05]  /*6400*/  @P3 BRA `(.L_x_268) ;  /* 0x00000000000c3947 */ /* 0x000fea0003800000 */
[----:B------:R-:W5:Y:S02]  /*6410*/  LDG.E.U8 R156, desc[UR36][R10.64+0x61] ;  /* 0x000061240a9c7981 */ /* 0x000f64000c1e1100 */
[----:B-----5:R-:W-:-:S05]  /*6420*/  PRMT R12, R156, 0x8880, RZ ;  /* 0x000088809c0c7816 */ /* 0x020fca00000000ff */
[----:B------:R-:W-:-:S07]  /*6430*/  IMAD R167, R12, R155, RZ ;  /* 0x0000009b0ca77224 */ /* 0x000fce00078e02ff */
.L_x_268:
[----:B------:R-:W-:Y:S05]  /*6440*/  BSYNC B1 ;  /* 0x0000000000017941 */ /* 0x000fea0003800000 */
.L_x_267:
[----:B------:R-:W-:Y:S01]  /*6450*/  @!P3 IMAD R75, R75, R154, R167 ;  /* 0x0000009a4b4bb224 */ /* 0x000fe200078e02a7 */
[----:B------:R-:W-:Y:S04]  /*6460*/  BSSY B1, `(.L_x_269) ;  /* 0x0000006000017945 */ /* 0x000fe80003800000 */
[----:B------:R0:W-:Y:S01]  /*6470*/  @!P3 STG.E.U8 desc[UR36][R8.64+0x61], R75 ;  /* 0x0000614b0800b986 */ /* 0x0001e2000c101124 */
[----:B------:R-:W-:Y:S05]  /*6480*/  @P4 BRA `(.L_x_270) ;  /* 0x00000000000c4947 */ /* 0x000fea0003800000 */
[----:B------:R-:W5:Y:S02]  /*6490*/  LDG.E.U8 R156, desc[UR36][R4.64+0x68] ;  /* 0x00006824049c7981 */ /* 0x000f64000c1e1100 */
[----:B-----5:R-:W-:-:S05]  /*64a0*/  PRMT R12, R156, 0x8880, RZ ;  /* 0x000088809c0c7816 */ /* 0x020fca00000000ff */
[----:B------:R-:W-:-:S07]  /*64b0*/  IMAD R167, R12, R155, RZ ;  /* 0x0000009b0ca77224 */ /* 0x000fce00078e02ff */
.L_x_270:
[----:B------:R-:W-:Y:S05]  /*64c0*/  BSYNC B1 ;  /* 0x0000000000017941 */ /* 0x000fea0003800000 */
.L_x_269:
        /* <DEDUP_REMOVED lines=10> */
.L_x_272:
[----:B------:R-:W-:Y:S05]  /*6570*/  BSYNC B1 ;  /* 0x0000000000017941 */ /* 0x000fea0003800000 */
.L_x_271:
[----:B------:R-:W-:Y:S01]  /*6580*/  @!P1 IMAD R77, R77, R154, R167 ;  /* 0x0000009a4d4d9224 */ /* 0x000fe200078e02a7 */
[----:B------:R-:W-:Y:S04]  /*6590*/  BSSY B1, `(.L_x_273) ;  /* 0x0000006000017945 */ /* 0x000fe80003800000 */
[----:B------:R0:W-:Y:S01]  /*65a0*/  @!P1 STG.E.U8 desc[UR36][R6.64+0x69], R77 ;  /* 0x0000694d06009986 */ /* 0x0001e2000c101124 */
[----:B------:R-:W-:Y:S05]  /*65b0*/  @P3 BRA `(.L_x_274) ;  /* 0x00000000000c3947 */ /* 0x000fea0003800000 */
[----:B------:R-:W5:Y:S02]  /*65c0*/  LDG.E.U8 R156, desc[UR36][R10.64+0x68] ;  /* 0x000068240a9c7981 */ /* 0x000f64000c1e1100 */
[----:B-----5:R-:W-:-:S05]  /*65d0*/  PRMT R12, R156, 0x8880, RZ ;  /* 0x000088809c0c7816 */ /* 0x020fca00000000ff */
[----:B------:R-:W-:-:S07]  /*65e0*/  IMAD R167, R12, R155, RZ ;  /* 0x0000009b0ca77224 */ /* 0x000fce00078e02ff */
.L_x_274:
[----:B------:R-:W-:Y:S05]  /*65f0*/  BSYNC B1 ;  /* 0x0000000000017941 */ /* 0x000fea0003800000 */
.L_x_273:
[----:B-1----:R-:W-:Y:S01]  /*6600*/  @!P3 IMAD R3, R78, R154, R167 ;  /* 0x0000009a4e03b224 */ /* 0x002fe200078e02a7 */
[----:B------:R-:W-:Y:S04]  /*6610*/  BSSY B1, `(.L_x_275) ;  /* 0x0000006000017945 */ /* 0x000fe80003800000 */
[----:B------:R1:W-:Y:S01]  /*6620*/  @!P3 STG.E.U8 desc[UR36][R8.64+0x68], R3 ;  /* 0x000068030800b986 */ /* 0x0003e2000c101124 */
[----:B------:R-:W-:Y:S05]  /*6630*/  @P4 BRA `(.L_x_276) ;  /* 0x00000000000c4947 */ /* 0x000fea0003800000 */
[----:B------:R-:W5:Y:S02]  /*6640*/  LDG.E.U8 R156, desc[UR36][R10.64+0x69] ;  /* 0x000069240a9c7981 */ /* 0x000f64000c1e1100 */
[----:B-----5:R-:W-:-:S05]  /*6650*/  PRMT R12, R156, 0x8880, RZ ;  /* 0x000088809c0c7816 */ /* 0x020fca00000000ff */
[----:B------:R-:W-:-:S07]  /*6660*/  IMAD R167, R12, R155, RZ ;  /* 0x0000009b0ca77224 */ /* 0x000fce00078e02ff */
.L_x_276:
[----:B------:R-:W-:Y:S05]  /*6670*/  BSYNC B1 ;  /* 0x0000000000017941 */ /* 0x000fea0003800000 */
.L_x_275:
        /* <DEDUP_REMOVED lines=10> */
.L_x_278:
[----:B------:R-:W-:Y:S05]  /*6720*/  BSYNC B1 ;  /* 0x0000000000017941 */ /* 0x000fea0003800000 */
.L_x_277:
[----:B-1----:R-:W-:Y:S01]  /*6730*/  @!P1 IMAD R3, R80, R154, R167 ;  /* 0x0000009a50039224 */ /* 0x002fe200078e02a7 */
[----:B------:R-:W-:Y:S04]  /*6740*/  BSSY B1, `(.L_x_279) ;  /* 0x0000006000017945 */ /* 0x000fe80003800000 */
[----:B------:R1:W-:Y:S01]  /*6750*/  @!P1 STG.E.U8 desc[UR36][R6.64+0x70], R3 ;  /* 0x0000700306009986 */ /* 0x0003e2000c101124 */
[----:B------:R-:W-:Y:S05]  /*6760*/  @P3 BRA `(.L_x_280) ;  /* 0x00000000000c3947 */ /* 0x000fea0003800000 */
[----:B------:R-:W5:Y:S02]  /*6770*/  LDG.E.U8 R156, desc[UR36][R4.64+0x71] ;  /* 0x00007124049c7981 */ /* 0x000f64000c1e1100 */
[----:B-----5:R-:W-:-:S05]  /*6780*/  PRMT R12, R156, 0x8880, RZ ;  /* 0x000088809c0c7816 */ /* 0x020fca00000000ff */
[----:B------:R-:W-:-:S07]  /*6790*/  IMAD R167, R12, R155, RZ ;  /* 0x0000009b0ca77224 */ /* 0x000fce00078e02ff */
.L_x_280:
[----:B------:R-:W-:Y:S05]  /*67a0*/  BSYNC B1 ;  /* 0x0000000000017941 */ /* 0x000fea0003800000 */
.L_x_279:
[----:B------:R-:W-:Y:S01]  /*67b0*/  @!P3 IMAD R81, R81, R154, R167 ;  /* 0x0000009a5151b224 */ /* 0x000fe200078e02a7 */
[----:B------:R-:W-:Y:S04]  /*67c0*/  BSSY B1, `(.L_x_281) ;  /* 0x0000006000017945 */ /* 0x000fe80003800000 */
[----:B------:R0:W-:Y:S01]  /*67d0*/  @!P3 STG.E.U8 desc[UR36][R6.64+0x71], R81 ;  /* 0x000071510600b986 */ /* 0x0001e2000c101124 */
[----:B------:R-:W-:Y:S05]  /*67e0*/  @P4 BRA `(.L_x_282) ;  /* 0x00000000000c4947 */ /* 0x000fea0003800000 */
[----:B------:R-:W5:Y:S02]  /*67f0*/  LDG.E.U8 R156, desc[UR36][R10.64+0x70] ;  /* 0x000070240a9c7981 */ /* 0x000f64000c1e1100 */
[----:B-----5:R-:W-:-:S05]  /*6800*/  PRMT R12, R156, 0x8880, RZ ;  /* 0x000088809c0c7816 */ /* 0x020fca00000000ff */
[----:B------:R-:W-:-:S07]  /*6810*/  IMAD R167, R12, R155, RZ ;  /* 0x0000009b0ca77224 */ /* 0x000fce00078e02ff */
.L_x_282:
[----:B------:R-:W-:Y:S05]  /*6820*/  BSYNC B1 ;  /* 0x0000000000017941 */ /* 0x000fea0003800000 */
.L_x_281:
[----:B------:R-:W-:Y:S01]  /*6830*/  ISETP.LT.OR P1, PT, R164, 0x72, !P0 ;  /* 0x00000072a400780c */ /* 0x000fe20004721670 */
[----:B-1----:R-:W-:Y:S01]  /*6840*/  @!P4 IMAD R3, R82, R154, R167 ;  /* 0x0000009a5203c224 */ /* 0x002fe200078e02a7 */
[----:B------:R-:W-:Y:S01]  /*6850*/  BSSY B1, `(.L_x_283) ;  /* 0x0000009000017945 */ /* 0x000fe20003800000 */
[C---:B------:R-:W-:Y:S02]  /*6860*/  ISETP.LT.OR P3, PT, R164.reuse, 0x79, !P2 ;  /* 0x00000079a400780c */ /* 0x040fe40005761670 */
[C---:B------:R-:W-:Y:S01]  /*6870*/  ISETP.LT.OR P2, PT, R164.reuse, 0x7a, !P2 ;  /* 0x0000007aa400780c */ /* 0x040fe20005741670 */
[----:B------:R1:W-:Y:S01]  /*6880*/  @!P4 STG.E.U8 desc[UR36][R8.64+0x70], R3 ;  /* 0x000070030800c986 */ /* 0x0003e2000c101124 */
[----:B------:R-:W-:-:S06]  /*6890*/  ISETP.LT.OR P4, PT, R164, 0x79, !P0 ;  /* 0x00000079a400780c */ /* 0x000fcc0004781670 */
[----:B------:R-:W-:Y:S07]  /*68a0*/  @P1 BRA `(.L_x_284) ;  /* 0x00000000000c1947 */ /* 0x000fee0003800000 */
[----:B------:R-:W5:Y:S02]  /*68b0*/  LDG.E.U8 R156, desc[UR36][R10.64+0x71] ;  /* 0x000071240a9c7981 */ /* 0x000f64000c1e1100 */
[----:B-----5:R-:W-:-:S05]  /*68c0*/  PRMT R12, R156, 0x8880, RZ ;  /* 0x000088809c0c7816 */ /* 0x020fca00000000ff */
[----:B------:R-:W-:-:S07]  /*68d0*/  IMAD R167, R12, R155, RZ ;  /* 0x0000009b0ca77224 */ /* 0x000fce00078e02ff */
.L_x_284:
[----:B------:R-:W-:Y:S05]  /*68e0*/  BSYNC B1 ;  /* 0x0000000000017941 */ /* 0x000fea0003800000 */
.L_x_283:
[----:B------:R-:W-:Y:S01]  /*68f0*/  @!P1 IMAD R83, R83, R154, R167 ;  /* 0x0000009a53539224 */ /* 0x000fe200078e02a7 */
[----:B------:R-:W-:Y:S04]  /*6900*/  BSSY B1, `(.L_x_285) ;  /* 0x0000006000017945 */ /* 0x000fe80003800000 */
[----:B------:R0:W-:Y:S01]  /*6910*/  @!P1 STG.E.U8 desc[UR36][R8.64+0x71], R83 ;  /* 0x0000715308009986 */ /* 0x0001e2000c101124 */
[----:B------:R-:W-:Y:S05]  /*6920*/  @P3 BRA `(.L_x_286) ;  /* 0x00000000000c3947 */ /* 0x000fea0003800000 */
[----:B------:R-:W5:Y:S02]  /*6930*/  LDG.E.U8 R156, desc[UR36][R4.64+0x78] ;  /* 0x00007824049c7981 */ /* 0x000f64000c1e1100 */
[----:B-----5:R-:W-:-:S05]  /*6940*/  PRMT R12, R156, 0x8880, RZ ;  /* 0x000088809c0c7816 */ /* 0x020fca00000000ff */
[----:B------:R-:W-:-:S07]  /*6950*/  IMAD R167, R12, R155, RZ ;  /* 0x0000009b0ca77224 */ /* 0x000fce00078e02ff */
.L_x_286:
[----:B------:R-:W-:Y:S05]  /*6960*/  BSYNC B1 ;  /* 0x0000000000017941 */ /* 0x000fea0003800000 */
.L_x_285:
[----:B-1----:R-:W-:Y:S01]  /*6970*/  @!P3 IMAD R3, R84, R154, R167 ;  /* 0x0000009a5403b224 */ /* 0x002fe200078e02a7 */
[----:B------:R-:W-:Y:S04]  /*6980*/  BSSY B1, `(.L_x_287) ;  /* 0x0000006000017945 */ /* 0x000fe80003800000 */
[----:B------:R1:W-:Y:S01]  /*6990*/  @!P3 STG.E.U8 desc[UR36][R6.64+0x78], R3 ;  /* 0x000078030600b986 */ /* 0x0003e2000c101124 */
[----:B------:R-:W-:Y:S05]  /*69a0*/  @P2 BRA `(.L_x_288) ;  /* 0x00000000000c2947 */ /* 0x000fea0003800000 */
[----:B------:R-:W5:Y:S02]  /*69b0*/  LDG.E.U8 R156, desc[UR36][R4.64+0x79] ;  /* 0x00007924049c7981 */ /* 0x000f64000c1e1100 */
[----:B-----5:R-:W-:-:S05]  /*69c0*/  PRMT R12, R156, 0x8880, RZ ;  /* 0x000088809c0c7816 */ /* 0x020fca00000000ff */
[----:B------:R-:W-:-:S07]  /*69d0*/  IMAD R167, R12, R155, RZ ;  /* 0x0000009b0ca77224 */ /* 0x000fce00078e02ff */
.L_x_288:
[----:B------:R-:W-:Y:S05]  /*69e0*/  BSYNC B1 ;  /* 0x0000000000017941 */ /* 0x000fea0003800000 */
.L_x_287:
[----:B------:R-:W-:Y:S01]  /*69f0*/  @!P2 IMAD R85, R85, R154, R167 ;  /* 0x0000009a5555a224 */ /* 0x000fe200078e02a7 */
[----:B------:R-:W-:Y:S04]  /*6a00*/  BSSY B1, `(.L_x_289) ;  /* 0x0000006000017945 */ /* 0x000fe80003800000 */
[----:B------:R0:W-:Y:S01]  /*6a10*/  @!P2 STG.E.U8 desc[UR36][R6.64+0x79], R85 ;  /* 0x000079550600a986 */ /* 0x0001e2000c101124 */
[----:B------:R-:W-:Y:S05]  /*6a20*/  @P4 BRA `(.L_x_290) ;  /* 0x00000000000c4947 */ /* 0x000fea0003800000 */
[----:B------:R-:W5:Y:S02]  /*6a30*/  LDG.E.U8 R156, desc[UR36][R10.64+0x78] ;  /* 0x000078240a9c7981 */ /* 0x000f64000c1e1100 */
[----:B-----5:R-:W-:-:S05]  /*6a40*/  PRMT R4, R156, 0x8880, RZ ;  /* 0x000088809c047816 */ /* 0x020fca00000000ff */
[----:B------:R-:W-:-:S07]  /*6a50*/  IMAD R167, R4, R155, RZ ;  /* 0x0000009b04a77224 */ /* 0x000fce00078e02ff */
.L_x_290:
[----:B------:R-:W-:Y:S05]  /*6a60*/  BSYNC B1 ;  /* 0x0000000000017941 */ /* 0x000fea0003800000 */
.L_x_289:
[----:B-1----:R-:W-:Y:S01]  /*6a70*/  @!P4 IMAD R3, R86, R154, R167 ;  /* 0x0000009a5603c224 */ /* 0x002fe200078e02a7 */
[----:B------:R-:W-:Y:S01]  /*6a80*/  ISETP.LT.OR P0, PT, R164, 0x7a, !P0 ;  /* 0x0000007aa400780c */ /* 0x000fe20004701670 */
[----:B------:R-:W-:Y:S03]  /*6a90*/  BSSY B1, `(.L_x_291) ;  /* 0x0000006000017945 */ /* 0x000fe60003800000 */
[----:B------:R1:W-:Y:S09]  /*6aa0*/  @!P4 STG.E.U8 desc[UR36][R8.64+0x78], R3 ;  /* 0x000078030800c986 */ /* 0x0003f2000c101124 */
[----:B------:R-:W-:Y:S05]  /*6ab0*/  @P0 BRA `(.L_x_292) ;  /* 0x00000000000c0947 */ /* 0x000fea0003800000 */
[----:B------:R-:W5:Y:S02]  /*6ac0*/  LDG.E.U8 R156, desc[UR36][R10.64+0x79] ;  /* 0x000079240a9c7981 */ /* 0x000f64000c1e1100 */
[----:B-----5:R-:W-:-:S05]  /*6ad0*/  PRMT R4, R156, 0x8880, RZ ;  /* 0x000088809c047816 */ /* 0x020fca00000000ff */
[----:B------:R-:W-:-:S07]  /*6ae0*/  IMAD R167, R4, R155, RZ ;  /* 0x0000009b04a77224 */ /* 0x000fce00078e02ff */
.L_x_292:
[----:B------:R-:W-:Y:S05]  /*6af0*/  BSYNC B1 ;  /* 0x0000000000017941 */ /* 0x000fea0003800000 */
.L_x_291:
[----:B------:R-:W-:Y:S01]  /*6b00*/  IMAD R87, R87, R154, R167 ;  /* 0x0000009a57577224 */ /* 0x000fe200078e02a7 */
[----:B------:R-:W-:Y:S06]  /*6b10*/  @P0 BRA `(.L_x_293) ;  /* 0x0000001800180947 */ /* 0x000fec0003800000 */
[----:B------:R0:W-:Y:S01]  /*6b20*/  STG.E.U8 desc[UR36][R8.64+0x79], R87 ;  /* 0x0000795708007986 */ /* 0x0001e2000c101124 */
[----:B------:R-:W-:Y:S05]  /*6b30*/  BRA `(.L_x_293) ;  /* 0x0000001800107947 */ /* 0x000fea0003800000 */
.L_x_36:
[C---:B------:R-:W-:Y:S02]  /*6b40*/  ISETP.GE.AND P2, PT, R3.reuse, 0x1, PT ;  /* 0x000000010300780c */ /* 0x040fe40003f46270 */
[----:B------:R-:W-:Y:S02]  /*6b50*/  ISETP.GE.AND P0, PT, R3, 0x9, PT ;  /* 0x000000090300780c */ /* 0x000fe40003f06270 */
[C---:B------:R-:W-:Y:S02]  /*6b60*/  ISETP.LT.OR P3, PT, R164.reuse, 0x1, !P2 ;  /* 0x00000001a400780c */ /* 0x040fe40005761670 */
[C---:B------:R-:W-:Y:S02]  /*6b70*/  ISETP.LT.OR P4, PT, R164.reuse, 0x2, !P2 ;  /* 0x00000002a400780c */ /* 0x040fe40005781670 */
[----:B------:R-:W-:-:S09]  /*6b80*/  ISETP.LT.OR P1, PT, R164, 0x1, !P0 ;  /* 0x00000001a400780c */ /* 0x000fd20004721670 */
[-C--:B------:R-:W-:Y:S02]  /*6b90*/  @!P3 IMAD R5, R88, R154.reuse, RZ ;  /* 0x0000009a5805b224 */ /* 0x080fe400078e02ff */
[-C--:B------:R-:W-:Y:S02]  /*6ba0*/  @!P4 IMAD R89, R89, R154.reuse, RZ ;  /* 0x0000009a5959c224 */ /* 0x080fe400078e02ff */
[----:B------:R-:W-:Y:S01]  /*6bb0*/  @!P1 IMAD R11, R90, R154, RZ ;  /* 0x0000009a5a0b9224 */ /* 0x000fe200078e02ff */
[----:B------:R0:W-:Y:S01]  /*6bc0*/  @!P3 STG.E.U8 desc[UR36][R158.64], R5 ;  /* 0x000000059e00b986 */ /* 0x0001e2000c101124 */
[----:B------:R-:W-:-:S03]  /*6bd0*/  ISETP.LT.OR P3, PT, R164, 0x2, !P0 ;  /* 0x00000002a400780c */ /* 0x000fc60004761670 */
[----:B------:R-:W-:Y:S01]  /*6be0*/  @!P4 STG.E.U8 desc[UR36][R158.64+0x1], R89 ;  /* 0x000001599e00c986 */ /* 0x000fe2000c101124 */
[----:B------:R-:W-:-:S03]  /*6bf0*/  ISETP.LT.OR P4, PT, R164, 0x9, !P2 ;  /* 0x00000009a400780c */ /* 0x000fc60005781670 */
[----:B------:R1:W-:Y:S01]  /*6c00*/  @!P1 STG.E.U8 desc[UR36][R12.64], R11 ;  /* 0x0000000b0c009986 */ /* 0x0003e2000c101124 */
[----:B------:R-:W-:-:S05]  /*6c10*/  ISETP.LT.OR P1, PT, R164, 0xa, !P2 ;  /* 0x0000000aa400780c */ /* 0x000fca0005721670 */
[----:B------:R-:W-:-:S04]  /*6c20*/  @!P3 IMAD R91, R91, R154, RZ ;  /* 0x0000009a5b5bb224 */ /* 0x000fc800078e02ff */
[-C--:B0-----:R-:W-:Y:S01]  /*6c30*/  @!P4 IMAD R5, R92, R154.reuse, RZ ;  /* 0x0000009a5c05c224 */ /* 0x081fe200078e02ff */
[----:B------:R-:W-:Y:S01]  /*6c40*/  @!P3 STG.E.U8 desc[UR36][R12.64+0x1], R91 ;  /* 0x0000015b0c00b986 */ /* 0x000fe2000c101124 */
[C---:B------:R-:W-:Y:S02]  /*6c50*/  ISETP.LT.OR P3, PT, R164.reuse, 0x9, !P0 ;  /* 0x00000009a400780c */ /* 0x040fe40004761670 */
[----:B------:R-:W-:Y:S01]  /*6c60*/  @!P1 IMAD R93, R93, R154, RZ ;  /* 0x0000009a5d5d9224 */ /* 0x000fe200078e02ff */
[----:B------:R0:W-:Y:S01]  /*6c70*/  @!P4 STG.E.U8 desc[UR36][R158.64+0x8], R5 ;  /* 0x000008059e00c986 */ /* 0x0001e2000c101124 */
[----:B------:R-:W-:-:S03]  /*6c80*/  ISETP.LT.OR P4, PT, R164, 0xa, !P0 ;  /* 0x0000000aa400780c */ /* 0x000fc60004781670 */
[----:B------:R-:W-:Y:S01]  /*6c90*/  @!P1 STG.E.U8 desc[UR36][R158.64+0x9], R93 ;  /* 0x0000095d9e009986 */ /* 0x000fe2000c101124 */
[----:B------:R-:W-:-:S05]  /*6ca0*/  ISETP.LT.OR P1, PT, R164, 0x11, !P2 ;  /* 0x00000011a400780c */ /* 0x000fca0005721670 */
[----:B-1----:R-:W-:-:S04]  /*6cb0*/  @!P3 IMAD R11, R94, R154, RZ ;  /* 0x0000009a5e0bb224 */ /* 0x002fc800078e02ff */
[-C--:B------:R-:W-:Y:S01]  /*6cc0*/  @!P4 IMAD R95, R95, R154.reuse, RZ ;  /* 0x0000009a5f5fc224 */ /* 0x080fe200078e02ff */
[----:B------:R1:W-:Y:S01]  /*6cd0*/  @!P3 STG.E.U8 desc[UR36][R12.64+0x8], R11 ;  /* 0x0000080b0c00b986 */ /* 0x0003e2000c101124 */
[----:B------:R-:W-:Y:S02]  /*6ce0*/  ISETP.LT.OR P3, PT, R164, 0x12, !P2 ;  /* 0x00000012a400780c */ /* 0x000fe40005761670 */
[----:B------:R-:W-:Y:S01]  /*6cf0*/  @!P1 IMAD R15, R96, R154, RZ ;  /* 0x0000009a600f9224 */ /* 0x000fe200078e02ff */
        /* <DEDUP_REMOVED lines=17> */
[----:B--2---:R-:W-:Y:S01]  /*6e10*/  @!P1 IMAD R15, R102, R154, RZ ;  /* 0x0000009a660f9224 */ /* 0x004fe200078e02ff */
        /* <DEDUP_REMOVED lines=128> */
[----:B------:R-:W-:Y:S01]  /*7620*/  @!P1 STG.E.U8 desc[UR36][R158.64+0x70], R15 ;  /* 0x0000700f9e009986 */ /* 0x000fe2000c101124 */
[----:B------:R-:W-:-:S05]  /*7630*/  ISETP.LT.OR P1, PT, R164, 0x72, !P0 ;  /* 0x00000072a400780c */ /* 0x000fca0004721670 */
[----:B------:R-:W-:-:S04]  /*7640*/  @!P3 IMAD R145, R145, R154, RZ ;  /* 0x0000009a9191b224 */ /* 0x000fc800078e02ff */
[-C--:B0-----:R-:W-:Y:S01]  /*7650*/  @!P4 IMAD R5, R146, R154.reuse, RZ ;  /* 0x0000009a9205c224 */ /* 0x081fe200078e02ff */
[----:B------:R-:W-:Y:S01]  /*7660*/  @!P3 STG.E.U8 desc[UR36][R158.64+0x71], R145 ;  /* 0x000071919e00b986 */ /* 0x000fe2000c101124 */
[C---:B------:R-:W-:Y:S02]  /*7670*/  ISETP.LT.OR P3, PT, R164.reuse, 0x79, !P2 ;  /* 0x00000079a400780c */ /* 0x040fe40005761670 */
[C---:B------:R-:W-:Y:S01]  /*7680*/  ISETP.LT.OR P2, PT, R164.reuse, 0x7a, !P2 ;  /* 0x0000007aa400780c */ /* 0x040fe20005741670 */
[----:B------:R-:W-:Y:S01]  /*7690*/  @!P1 IMAD R147, R147, R154, RZ ;  /* 0x0000009a93939224 */ /* 0x000fe200078e02ff */
[----:B------:R0:W-:Y:S01]  /*76a0*/  @!P4 STG.E.U8 desc[UR36][R12.64+0x70], R5 ;  /* 0x000070050c00c986 */ /* 0x0001e2000c101124 */
[C---:B------:R-:W-:Y:S02]  /*76b0*/  ISETP.LT.OR P4, PT, R164.reuse, 0x79, !P0 ;  /* 0x00000079a400780c */ /* 0x040fe40004781670 */
[----:B------:R-:W-:Y:S01]  /*76c0*/  ISETP.LT.OR P0, PT, R164, 0x7a, !P0 ;  /* 0x0000007aa400780c */ /* 0x000fe20004701670 */
[----:B------:R-:W-:Y:S01]  /*76d0*/  @!P1 STG.E.U8 desc[UR36][R12.64+0x71], R147 ;  /* 0x000071930c009986 */ /* 0x000fe2000c101124 */
[----:B------:R-:W-:-:S04]  /*76e0*/  ISETP.GE.AND P1, PT, R3, 0x81, PT ;  /* 0x000000810300780c */ /* 0x000fc80003f26270 */
[-C--:B-1----:R-:W-:Y:S02]  /*76f0*/  @!P3 IMAD R11, R148, R154.reuse, RZ ;  /* 0x0000009a940bb224 */ /* 0x082fe400078e02ff */
[----:B------:R-:W-:-:S03]  /*7700*/  @!P2 IMAD R149, R149, R154, RZ ;  /* 0x0000009a9595a224 */ /* 0x000fc600078e02ff */
[----:B------:R1:W-:Y:S01]  /*7710*/  @!P3 STG.E.U8 desc[UR36][R158.64+0x78], R11 ;  /* 0x0000780b9e00b986 */ /* 0x0003e2000c101124 */
[----:B------:R-:W-:Y:S01]  /*7720*/  ISETP.LT.OR P3, PT, R164, 0x1, !P1 ;  /* 0x00000001a400780c */ /* 0x000fe20004f61670 */
[-C--:B0-----:R-:W-:Y:S02]  /*7730*/  @!P4 IMAD R5, R150, R154.reuse, RZ ;  /* 0x0000009a9605c224 */ /* 0x081fe400078e02ff */
[----:B------:R-:W-:Y:S01]  /*7740*/  @!P2 STG.E.U8 desc[UR36][R158.64+0x79], R149 ;  /* 0x000079959e00a986 */ /* 0x000fe2000c101124 */
[----:B------:R-:W-:Y:S01]  /*7750*/  ISETP.LT.OR P2, PT, R164, 0x2, !P1 ;  /* 0x00000002a400780c */ /* 0x000fe20004f41670 */
[----:B------:R-:W-:Y:S02]  /*7760*/  @!P0 IMAD R151, R151, R154, RZ ;  /* 0x0000009a97978224 */ /* 0x000fe400078e02ff */
[----:B------:R0:W-:Y:S01]  /*7770*/  @!P4 STG.E.U8 desc[UR36][R12.64+0x78], R5 ;  /* 0x000078050c00c986 */ /* 0x0001e2000c101124 */
[----:B------:R-:W-:-:S03]  /*7780*/  ISETP.GE.AND P4, PT, R3, 0x89, PT ;  /* 0x000000890300780c */ /* 0x000fc60003f86270 */
[----:B------:R-:W-:Y:S01]  /*7790*/  @!P0 STG.E.U8 desc[UR36][R12.64+0x79], R151 ;  /* 0x000079970c008986 */ /* 0x000fe2000c101124 */
[----:B------:R-:W-:Y:S01]  /*77a0*/  ISETP.LT.OR P0, PT, R164, 0x1, !P4 ;  /* 0x00000001a400780c */ /* 0x000fe20006701670 */
[----:B------:R-:W-:-:S04]  /*77b0*/  @!P3 IMAD R3, R24, R154, RZ ;  /* 0x0000009a1803b224 */ /* 0x000fc800078e02ff */
[----:B------:R-:W-:Y:S01]  /*77c0*/  @!P2 IMAD R25, R25, R154, RZ ;  /* 0x0000009a1919a224 */ /* 0x000fe200078e02ff */
[----:B------:R2:W-:Y:S01]  /*77d0*/  @!P3 STG.E.U8 desc[UR36][R6.64], R3 ;  /* 0x000000030600b986 */ /* 0x0005e2000c101124 */
[----:B------:R-:W-:-:S03]  /*77e0*/  ISETP.LT.OR P3, PT, R164, 0x2, !P4 ;  /* 0x00000002a400780c */ /* 0x000fc60006761670 */
[----:B------:R-:W-:Y:S01]  /*77f0*/  @!P2 STG.E.U8 desc[UR36][R6.64+0x1], R25 ;  /* 0x000001190600a986 */ /* 0x000fe2000c101124 */
[----:B------:R-:W-:Y:S02]  /*7800*/  ISETP.LT.OR P2, PT, R164, 0x9, !P1 ;  /* 0x00000009a400780c */ /* 0x000fe40004f41670 */
[----:B-1----:R-:W-:-:S05]  /*7810*/  @!P0 IMAD R11, R26, R154, RZ ;  /* 0x0000009a1a0b8224 */ /* 0x002fca00078e02ff */
[----:B------:R-:W-:Y:S01]  /*7820*/  @!P0 STG.E.U8 desc[UR36][R8.64], R11 ;  /* 0x0000000b08008986 */ /* 0x000fe2000c101124 */
[----:B------:R-:W-:Y:S01]  /*7830*/  ISETP.LT.OR P0, PT, R164, 0xa, !P1 ;  /* 0x0000000aa400780c */ /* 0x000fe20004f01670 */
[----:B------:R-:W-:-:S04]  /*7840*/  @!P3 IMAD R27, R27, R154, RZ ;  /* 0x0000009a1b1bb224 */ /* 0x000fc800078e02ff */
[----:B0-----:R-:W-:Y:S01]  /*7850*/  @!P2 IMAD R5, R28, R154, RZ ;  /* 0x0000009a1c05a224 */ /* 0x001fe200078e02ff */
[----:B------:R-:W-:Y:S01]  /*7860*/  @!P3 STG.E.U8 desc[UR36][R8.64+0x1], R27 ;  /* 0x0000011b0800b986 */ /* 0x000fe2000c101124 */
[----:B------:R-:W-:-:S03]  /*7870*/  ISETP.LT.OR P3, PT, R164, 0x9, !P4 ;  /* 0x00000009a400780c */ /* 0x000fc60006761670 */
[----:B------:R0:W-:Y:S01]  /*7880*/  @!P2 STG.E.U8 desc[UR36][R6.64+0x8], R5 ;  /* 0x000008050600a986 */ /* 0x0001e2000c101124 */
[----:B------:R-:W-:Y:S02]  /*7890*/  ISETP.LT.OR P2, PT, R164, 0xa, !P4 ;  /* 0x0000000aa400780c */ /* 0x000fe40006741670 */
[----:B------:R-:W-:-:S05]  /*78a0*/  @!P0 IMAD R29, R29, R154, RZ ;  /* 0x0000009a1d1d8224 */ /* 0x000fca00078e02ff */
[----:B------:R-:W-:Y:S01]  /*78b0*/  @!P0 STG.E.U8 desc[UR36][R6.64+0x9], R29 ;  /* 0x0000091d06008986 */ /* 0x000fe2000c101124 */
[----:B------:R-:W-:Y:S01]  /*78c0*/  ISETP.LT.OR P0, PT, R164, 0x11, !P1 ;  /* 0x00000011a400780c */ /* 0x000fe20004f01670 */
[----:B--2---:R-:W-:-:S04]  /*78d0*/  @!P3 IMAD R3, R30, R154, RZ ;  /* 0x0000009a1e03b224 */ /* 0x004fc800078e02ff */
[----:B------:R-:W-:Y:S01]  /*78e0*/  @!P2 IMAD R31, R31, R154, RZ ;  /* 0x0000009a1f1fa224 */ /* 0x000fe200078e02ff */
[----:B------:R1:W-:Y:S01]  /*78f0*/  @!P3 STG.E.U8 desc[UR36][R8.64+0x8], R3 ;  /* 0x000008030800b986 */ /* 0x0003e2000c101124 */
[----:B------:R-:W-:-:S03]  /*7900*/  ISETP.LT.OR P3, PT, R164, 0x12, !P1 ;  /* 0x00000012a400780c */ /* 0x000fc60004f61670 */
[----:B------:R-:W-:Y:S01]  /*7910*/  @!P2 STG.E.U8 desc[UR36][R8.64+0x9], R31 ;  /* 0x0000091f0800a986 */ /* 0x000fe2000c101124 */
[----:B------:R-:W-:Y:S02]  /*7920*/  ISETP.LT.OR P2, PT, R164, 0x11, !P4 ;  /* 0x00000011a400780c */ /* 0x000fe40006741670 */
[----:B0-----:R-:W-:-:S05]  /*7930*/  @!P0 IMAD R5, R32, R154, RZ ;  /* 0x0000009a20058224 */ /* 0x001fca00078e02ff */
[----:B------:R0:W-:Y:S01]  /*7940*/  @!P0 STG.E.U8 desc[UR36][R6.64+0x10], R5 ;  /* 0x0000100506008986 */ /* 0x0001e2000c101124 */
[----:B------:R-:W-:Y:S01]  /*7950*/  ISETP.LT.OR P0, PT, R164, 0x12, !P4 ;  /* 0x00000012a400780c */ /* 0x000fe20006701670 */
[----:B------:R-:W-:-:S04]  /*7960*/  @!P3 IMAD R33, R33, R154, RZ ;  /* 0x0000009a2121b224 */ /* 0x000fc800078e02ff */
[----:B------:R-:W-:Y:S01]  /*7970*/  @!P2 IMAD R11, R34, R154, RZ ;  /* 0x0000009a220ba224 */ /* 0x000fe200078e02ff */
[----:B------:R-:W-:Y:S01]  /*7980*/  @!P3 STG.E.U8 desc[UR36][R6.64+0x11], R33 ;  /* 0x000011210600b986 */ /* 0x000fe2000c101124 */
[----:B------:R-:W-:-:S03]  /*7990*/  ISETP.LT.OR P3, PT, R164, 0x19, !P1 ;  /* 0x00000019a400780c */ /* 0x000fc60004f61670 */
[----:B------:R2:W-:Y:S01]  /*79a0*/  @!P2 STG.E.U8 desc[UR36][R8.64+0x10], R11 ;  /* 0x0000100b0800a986 */ /* 0x0005e2000c101124 */
[----:B------:R-:W-:Y:S02]  /*79b0*/  ISETP.LT.OR P2, PT, R164, 0x1a, !P1 ;  /* 0x0000001aa400780c */ /* 0x000fe40004f41670 */
[----:B------:R-:W-:-:S05]  /*79c0*/  @!P0 IMAD R35, R35, R154, RZ ;  /* 0x0000009a23238224 */ /* 0x000fca00078e02ff */
[----:B------:R-:W-:Y:S01]  /*79d0*/  @!P0 STG.E.U8 desc[UR36][R8.64+0x11], R35 ;  /* 0x0000112308008986 */ /* 0x000fe2000c101124 */
[----:B------:R-:W-:Y:S01]  /*79e0*/  ISETP.LT.OR P0, PT, R164, 0x19, !P4 ;  /* 0x00000019a400780c */ /* 0x000fe20006701670 */
[----:B-1----:R-:W-:-:S04]  /*79f0*/  @!P3 IMAD R3, R36, R154, RZ ;  /* 0x0000009a2403b224 */ /* 0x002fc800078e02ff */
        /* <DEDUP_REMOVED lines=9> */
[----:B--2---:R-:W-:Y:S01]  /*7a90*/  @!P2 IMAD R11, R40, R154, RZ ;  /* 0x0000009a280ba224 */ /* 0x004fe200078e02ff */
        /* <DEDUP_REMOVED lines=125> */
[-C--:B--2---:R-:W-:Y:S01]  /*8270*/  @!P2 IMAD R11, R82, R154.reuse, RZ ;  /* 0x0000009a520ba224 */ /* 0x084fe200078e02ff */
[----:B------:R2:W-:Y:S01]  /*8280*/  @!P3 STG.E.U8 desc[UR36][R6.64+0x71], R81 ;  /* 0x000071510600b986 */ /* 0x0005e2000c101124 */
[C---:B------:R-:W-:Y:S02]  /*8290*/  ISETP.LT.OR P3, PT, R164.reuse, 0x79, !P1 ;  /* 0x00000079a400780c */ /* 0x040fe40004f61670 */
[C---:B------:R-:W-:Y:S01]  /*82a0*/  ISETP.LT.OR P1, PT, R164.reuse, 0x7a, !P1 ;  /* 0x0000007aa400780c */ /* 0x040fe20004f21670 */
[----:B------:R2:W-:Y:S01]  /*82b0*/  @!P2 STG.E.U8 desc[UR36][R8.64+0x70], R11 ;  /* 0x0000700b0800a986 */ /* 0x0005e2000c101124 */
[C---:B------:R-:W-:Y:S02]  /*82c0*/  ISETP.LT.OR P2, PT, R164.reuse, 0x79, !P4 ;  /* 0x00000079a400780c */ /* 0x040fe40006741670 */
[----:B------:R-:W-:Y:S01]  /*82d0*/  ISETP.LT.OR P4, PT, R164, 0x7a, !P4 ;  /* 0x0000007aa400780c */ /* 0x000fe20006781670 */
[----:B------:R-:W-:-:S05]  /*82e0*/  @!P0 IMAD R83, R83, R154, RZ ;  /* 0x0000009a53538224 */ /* 0x000fca00078e02ff */
[----:B------:R2:W-:Y:S01]  /*82f0*/  @!P0 STG.E.U8 desc[UR36][R8.64+0x71], R83 ;  /* 0x0000715308008986 */ /* 0x0005e2000c101124 */
[-C--:B-1----:R-:W-:Y:S02]  /*8300*/  @!P3 IMAD R3, R84, R154.reuse, RZ ;  /* 0x0000009a5403b224 */ /* 0x082fe400078e02ff */
[-C--:B------:R-:W-:Y:S02]  /*8310*/  @!P1 IMAD R85, R85, R154.reuse, RZ ;  /* 0x0000009a55559224 */ /* 0x080fe400078e02ff */
[-C--:B0-----:R-:W-:Y:S01]  /*8320*/  @!P2 IMAD R5, R86, R154.reuse, RZ ;  /* 0x0000009a5605a224 */ /* 0x081fe200078e02ff */
[----:B------:R2:W-:Y:S01]  /*8330*/  @!P3 STG.E.U8 desc[UR36][R6.64+0x78], R3 ;  /* 0x000078030600b986 */ /* 0x0005e2000c101124 */
[----:B------:R-:W-:-:S03]  /*8340*/  @!P4 IMAD R87, R87, R154, RZ ;  /* 0x0000009a5757c224 */ /* 0x000fc600078e02ff */
[----:B------:R2:W-:Y:S04]  /*8350*/  @!P1 STG.E.U8 desc[UR36][R6.64+0x79], R85 ;  /* 0x0000795506009986 */ /* 0x0005e8000c101124 */
[----:B------:R2:W-:Y:S04]  /*8360*/  @!P2 STG.E.U8 desc[UR36][R8.64+0x78], R5 ;  /* 0x000078050800a986 */ /* 0x0005e8000c101124 */
[----:B------:R2:W-:Y:S02]  /*8370*/  @!P4 STG.E.U8 desc[UR36][R8.64+0x79], R87 ;  /* 0x000079570800c986 */ /* 0x0005e4000c101124 */
.L_x_293:
[----:B------:R-:W-:Y:S05]  /*8380*/  BSYNC B0 ;  /* 0x0000000000007941 */ /* 0x000fea0003800000 */
.L_x_35:
[----:B------:R-:W-:Y:S01]  /*8390*/  ULDC UR4, c[0x0][0xc] ;  /* 0x0000030000047ab9 */ /* 0x000fe20000000800 */
[----:B------:R-:W-:Y:S01]  /*83a0*/  ULDC UR5, c[0x0][0x10] ;  /* 0x0000040000057ab9 */ /* 0x000fe20000000800 */
[----:B-12---:R-:W1:Y:S01]  /*83b0*/  LDC R3, c[0x0][0x14] ;  /* 0x00000500ff037b82 */ /* 0x006e620000000800 */
[----:B------:R-:W-:Y:S01]  /*83c0*/  UIMAD.WIDE.U32 UR4, UR4, UR5, URZ ;  /* 0x00000005040472a5 */ /* 0x000fe2000f8e003f */
[----:B------:R-:W-:Y:S02]  /*83d0*/  IMAD.MOV.U32 R152, RZ, RZ, -0x1 ;  /* 0xffffffffff987424 */ /* 0x000fe400078e00ff */
[----:B------:R-:W-:-:S03]  /*83e0*/  IMAD.MOV.U32 R22, RZ, RZ, -0x1 ;  /* 0xffffffffff167424 */ /* 0x000fc600078e00ff */
[----:B-1----:R-:W-:-:S04]  /*83f0*/  IMAD.WIDE.U32 R16, R3, UR4, R16 ;  /* 0x0000000403107c25 */ /* 0x002fc8000f8e0010 */
[----:B------:R-:W-:Y:S01]  /*8400*/  IMAD R3, R3, UR5, RZ ;  /* 0x0000000503037c24 */ /* 0x000fe2000f8e02ff */
[----:B------:R-:W-:Y:S02]  /*8410*/  ULDC.64 UR4, c[0x0][0x650] ;  /* 0x0001940000047ab9 */ /* 0x000fe40000000a00 */
[----:B------:R-:W-:Y:S01]  /*8420*/  ISETP.GE.U32.AND P0, PT, R16, UR4, PT ;  /* 0x0000000410007c0c */ /* 0x000fe2000bf06070 */
[--C-:B------:R-:W-:Y:S01]  /*8430*/  IMAD.IADD R17, R17, 0x1, R3.reuse ;  /* 0x0000000111117824 */ /* 0x100fe200078e0203 */
[----:B------:R-:W-:-:S04]  /*8440*/  PRMT R3, RZ, 0x7610, R3 ;  /* 0x00007610ff037816 */ /* 0x000fc80000000003 */
[----:B------:R-:W-:-:S13]  /*8450*/  ISETP.GE.U32.AND.EX P0, PT, R17, UR5, PT, P0 ;  /* 0x0000000511007c0c */ /* 0x000fda000bf06100 */
[----:B------:R-:W-:Y:S05]  /*8460*/  @P0 BRA `(.L_x_294) ;  /* 0x0000000400640947 */ /* 0x000fea0003800000 */
[----:B------:R-:W1:Y:S01]  /*8470*/  S2R R12, SR_CTAID.X ;  /* 0x00000000000c7919 */ /* 0x000e620000002500 */
[----:B------:R-:W2:Y:S01]  /*8480*/  LDC.64 R10, c[0x0][0x628] ;  /* 0x00018a00ff0a7b82 */ /* 0x000ea20000000a00 */
[----:B------:R-:W-:Y:S01]  /*8490*/  ULDC UR4, c[0x0][0x150] ;  /* 0x0000540000047ab9 */ /* 0x000fe20000000800 */
[----:B0--3--:R-:W-:Y:S01]  /*84a0*/  IMAD.MOV.U32 R8, RZ, RZ, R16 ;  /* 0x000000ffff087224 */ /* 0x009fe200078e0010 */
[----:B------:R-:W0:Y:S01]  /*84b0*/  S2R R24, SR_CTAID.Y ;  /* 0x0000000000187919 */ /* 0x000e220000002600 */
[----:B------:R-:W-:-:S04]  /*84c0*/  IMAD.MOV.U32 R9, RZ, RZ, R17 ;  /* 0x000000ffff097224 */ /* 0x000fc800078e0011 */
[----:B------:R-:W3:Y:S08]  /*84d0*/  LDC R21, c[0x0][0x144] ;  /* 0x00005100ff157b82 */ /* 0x000ef00000000800 */
[----:B------:R-:W0:Y:S08]  /*84e0*/  LDC R0, c[0x0][0x630] ;  /* 0x00018c00ff007b82 */ /* 0x000e300000000800 */
[----:B------:R-:W0:Y:S01]  /*84f0*/  LDC.64 R14, c[0x0][0x620] ;  /* 0x00018800ff0e7b82 */ /* 0x000e220000000a00 */
[----:B--2---:R-:W-:-:S04]  /*8500*/  ISETP.NE.U32.AND P0, PT, R10, RZ, PT ;  /* 0x000000ff0a00720c */ /* 0x004fc80003f05070 */
[----:B------:R-:W-:Y:S02]  /*8510*/  ISETP.NE.AND.EX P0, PT, R11, RZ, PT, P0 ;  /* 0x000000ff0b00720c */ /* 0x000fe40003f05300 */
[----:B-1----:R-:W-:-:S05]  /*8520*/  I2FP.F32.U32 R3, R12 ;  /* 0x0000000c00037245 */ /* 0x002fca0000201000 */
[----:B------:R-:W-:-:S04]  /*8530*/  FMUL R3, R3, UR4 ;  /* 0x0000000403037c20 */ /* 0x000fc80008400000 */
[----:B------:R1:W2:Y:S02]  /*8540*/  F2I.U32.TRUNC.NTZ R20, R3 ;  /* 0x0000000300147305 */ /* 0x0002a4000020f000 */
[----:B---3--:R-:W-:Y:S05]  /*8550*/  @!P0 BRA `(.L_x_295) ;  /* 0x0000000000288947 */ /* 0x008fea0003800000 */
[----:B-1----:R-:W1:Y:S02]  /*8560*/  LDC R3, c[0x0][0x634] ;  /* 0x00018d00ff037b82 */ /* 0x002e640000000800 */
[----:B-1----:R-:W-:-:S05]  /*8570*/  IADD3 R3, P0, R16, R3, RZ ;  /* 0x0000000310037210 */ /* 0x002fca0007f1e0ff */
[----:B------:R-:W-:-:S04]  /*8580*/  IMAD.X R13, RZ, RZ, R17, P0 ;  /* 0x000000ffff0d7224 */ /* 0x000fc800000e0611 */
[----:B------:R-:W-:-:S04]  /*8590*/  IMAD.WIDE.U32 R4, R13, R10, RZ ;  /* 0x0000000a0d047225 */ /* 0x000fc800078e00ff */
[----:B----4-:R-:W-:-:S04]  /*85a0*/  IMAD.WIDE.U32 R6, P0, R3, R11, R4 ;  /* 0x0000000b03067225 */ /* 0x010fc80007800004 */
[----:B------:R-:W-:-:S04]  /*85b0*/  IMAD.WIDE.U32 R4, R3, R10, RZ ;  /* 0x0000000a03047225 */ /* 0x000fc800078e00ff */
[----:B------:R-:W-:Y:S01]  /*85c0*/  IMAD.X R9, RZ, RZ, RZ, P0 ;  /* 0x000000ffff097224 */ /* 0x000fe200000e06ff */
[----:B------:R-:W-:Y:S01]  /*85d0*/  IADD3 RZ, P0, R5, R6, RZ ;  /* 0x0000000605ff7210 */ /* 0x000fe20007f1e0ff */
[----:B------:R-:W-:-:S04]  /*85e0*/  IMAD.MOV.U32 R8, RZ, RZ, R7 ;  /* 0x000000ffff087224 */ /* 0x000fc800078e0007 */
[----:B------:R-:W-:-:S08]  /*85f0*/  IMAD.WIDE.U32.X R8, R13, R11, R8, P0 ;  /* 0x0000000b0d087225 */ /* 0x000fd000000e0408 */
.L_x_295:
[----:B----4-:R-:W3:Y:S01]  /*8600*/  LDC.64 R28, c[0x0][0x640] ;  /* 0x00019000ff1c7b82 */ /* 0x010ee20000000a00 */
[-CC-:B0-----:R-:W-:Y:S01]  /*8610*/  SHF.R.U64 R22, R8, R0.reuse, R9.reuse ;  /* 0x0000000008167219 */ /* 0x181fe20000001209 */
[----:B--2---:R-:W-:Y:S01]  /*8620*/  IMAD.MOV R20, RZ, RZ, -R20 ;  /* 0x000000ffff147224 */ /* 0x004fe200078e0a14 */
[----:B------:R-:W-:Y:S01]  /*8630*/  SHF.R.U32.HI R0, RZ, R0, R9 ;  /* 0x00000000ff007219 */ /* 0x000fe20000011609 */
[----:B------:R-:W-:Y:S01]  /*8640*/  ULDC UR4, c[0x0][0x154] ;  /* 0x0000550000047ab9 */ /* 0x000fe20000000800 */
[----:B-1----:R-:W-:Y:S01]  /*8650*/  IADD3 R3, P0, RZ, -R22, RZ ;  /* 0x80000016ff037210 */ /* 0x002fe20007f1e0ff */
[----:B------:R-:W-:Y:S02]  /*8660*/  IMAD R21, R21, R20, R12 ;  /* 0x0000001415157224 */ /* 0x000fe400078e020c */
[----:B------:R-:W0:Y:S01]  /*8670*/  LDC R6, c[0x0][0x618] ;  /* 0x00018600ff067b82 */ /* 0x000e220000000800 */
[----:B------:R-:W-:Y:S02]  /*8680*/  IMAD.MOV.U32 R7, RZ, RZ, 0x1 ;  /* 0x00000001ff077424 */ /* 0x000fe400078e00ff */
[----:B------:R-:W-:-:S04]  /*8690*/  IMAD.X R5, RZ, RZ, ~R0, P0 ;  /* 0x000000ffff057224 */ /* 0x000fc800000e0e00 */
[-C--:B------:R-:W-:Y:S01]  /*86a0*/  IMAD R0, R5, R14.reuse, RZ ;  /* 0x0000000e05007224 */ /* 0x080fe200078e02ff */
[----:B------:R-:W1:Y:S01]  /*86b0*/  LDC R8, c[0x0][0x608] ;  /* 0x00018200ff087b82 */ /* 0x000e620000000800 */
[----:B------:R-:W-:-:S04]  /*86c0*/  IMAD.WIDE.U32 R4, R3, R14, R16 ;  /* 0x0000000e03047225 */ /* 0x000fc800078e0010 */
[----:B------:R-:W-:Y:S01]  /*86d0*/  IMAD R3, R3, R15, R0 ;  /* 0x0000000f03037224 */ /* 0x000fe200078e0200 */
[----:B------:R-:W-:Y:S02]  /*86e0*/  I2FP.F32.U32 R0, R24 ;  /* 0x0000001800007245 */ /* 0x000fe40000201000 */
[----:B------:R-:W2:Y:S01]  /*86f0*/  LDC R26, c[0x0][0x658] ;  /* 0x00019600ff1a7b82 */ /* 0x000ea20000000800 */
[----:B------:R-:W-:Y:S01]  /*8700*/  IMAD.IADD R3, R5, 0x1, R3 ;  /* 0x0000000105037824 */ /* 0x000fe200078e0203 */
[----:B---3--:R-:W-:Y:S01]  /*8710*/  ISETP.NE.U32.AND P0, PT, R28, RZ, PT ;  /* 0x000000ff1c00720c */ /* 0x008fe20003f05070 */
[----:B------:R-:W-:Y:S01]  /*8720*/  FMUL R0, R0, UR4 ;  /* 0x0000000400007c20 */ /* 0x000fe20008400000 */
[----:B------:R-:W-:Y:S02]  /*8730*/  IMAD.MOV.U32 R5, RZ, RZ, -0x1 ;  /* 0xffffffffff057424 */ /* 0x000fe400078e00ff */
[----:B------:R-:W-:Y:S01]  /*8740*/  ISETP.NE.AND.EX P0, PT, R29, RZ, PT, P0 ;  /* 0x000000ff1d00720c */ /* 0x000fe20003f05300 */
[----:B------:R3:W4:Y:S01]  /*8750*/  F2I.U32.TRUNC.NTZ R13, R0 ;  /* 0x00000000000d7305 */ /* 0x000722000020f000 */
[----:B------:R-:W3:Y:S01]  /*8760*/  LDC R15, c[0x0][0x148] ;  /* 0x00005200ff0f7b82 */ /* 0x000ee20000000800 */
[----:B0-----:R-:W-:-:S02]  /*8770*/  SHF.R.U64 R12, R4, R6, R3 ;  /* 0x00000006040c7219 */ /* 0x001fc40000001203 */
[----:B------:R-:W-:-:S05]  /*8780*/  SHF.R.U32.HI R3, RZ, R6, R3 ;  /* 0x00000006ff037219 */ /* 0x000fca0000011603 */
[----:B------:R-:W0:Y:S01]  /*8790*/  LDC R20, c[0x0][0x600] ;  /* 0x00018000ff147b82 */ /* 0x000e220000000800 */
[-CC-:B-1----:R-:W-:Y:S02]  /*87a0*/  SHF.R.U64 R10, R12, R8.reuse, R3.reuse ;  /* 0x000000080c0a7219 */ /* 0x182fe40000001203 */
[----:B------:R-:W-:-:S05]  /*87b0*/  SHF.R.U32.HI R3, RZ, R8, R3 ;  /* 0x00000008ff037219 */ /* 0x000fca0000011603 */
[----:B------:R-:W1:Y:S01]  /*87c0*/  LDC R27, c[0x0][0x648] ;  /* 0x00019200ff1b7b82 */ /* 0x000e620000000800 */
[-C--:B--2---:R-:W-:Y:S02]  /*87d0*/  SHF.L.U32 R4, R5, R26.reuse, RZ ;  /* 0x0000001a05047219 */ /* 0x084fe400000006ff */
[-CC-:B------:R-:W-:Y:S02]  /*87e0*/  SHF.R.U64 R14, R10, R26.reuse, R3.reuse ;  /* 0x0000001a0a0e7219 */ /* 0x180fe40000001203 */
[----:B------:R-:W-:Y:S02]  /*87f0*/  SHF.R.U32.HI R5, RZ, R26, R3 ;  /* 0x0000001aff057219 */ /* 0x000fe40000011603 */
[----:B------:R-:W-:Y:S01]  /*8800*/  LOP3.LUT R25, RZ, R4, RZ, 0x33, !PT ;  /* 0x00000004ff197212 */ /* 0x000fe200078e33ff */
[----:B------:R-:W2:Y:S01]  /*8810*/  LDC R30, c[0x0][0x638] ;  /* 0x00018e00ff1e7b82 */ /* 0x000ea20000000800 */
[----:B------:R-:W-:Y:S01]  /*8820*/  SHF.L.U32 R26, R7, R26, RZ ;  /* 0x0000001a071a7219 */ /* 0x000fe200000006ff */
[----:B------:R-:W-:-:S06]  /*8830*/  IMAD.MOV.U32 R4, RZ, RZ, R14 ;  /* 0x000000ffff047224 */ /* 0x000fcc00078e000e */
[----:B------:R-:W0:Y:S01]  /*8840*/  LDC R31, c[0x0][0x610] ;  /* 0x00018400ff1f7b82 */ /* 0x000e220000000800 */
[----:B----4-:R-:W-:Y:S05]  /*8850*/  @!P0 BRA `(.L_x_296) ;  /* 0x0000000000288947 */ /* 0x010fea0003800000 */
        /* <DEDUP_REMOVED lines=10> */
.L_x_296:
[----:B------:R-:W-:Y:S01]  /*8900*/  ISETP.NE.AND P0, PT, R2, 0x1, PT ;  /* 0x000000010200780c */ /* 0x000fe20003f05270 */
[----:B0-----:R-:W-:Y:S01]  /*8910*/  VIADD R7, R20, 0xffffffff ;  /* 0xffffffff14077836 */ /* 0x001fe20000000000 */
[----:B-1-3--:R-:W-:Y:S01]  /*8920*/  SHF.R.U64 R0, R4, R27, R5 ;  /* 0x0000001b04007219 */ /* 0x00afe20000001205 */
[----:B------:R-:W-:Y:S01]  /*8930*/  IMAD.MOV R13, RZ, RZ, -R13 ;  /* 0x000000ffff0d7224 */ /* 0x000fe200078e0a0d */
[----:B------:R-:W-:Y:S01]  /*8940*/  LOP3.LUT R5, R10, R25, RZ, 0xc0, !PT ;  /* 0x000000190a057212 */ /* 0x000fe200078ec0ff */
[----:B------:R-:W-:Y:S01]  /*8950*/  IMAD.MOV.U32 R4, RZ, RZ, 0x1 ;  /* 0x00000001ff047424 */ /* 0x000fe200078e00ff */
[----:B------:R-:W-:Y:S01]  /*8960*/  LOP3.LUT R12, R12, R7, RZ, 0xc0, !PT ;  /* 0x000000070c0c7212 */ /* 0x000fe200078ec0ff */
[----:B------:R-:W-:Y:S02]  /*8970*/  IMAD.MOV R3, RZ, RZ, -R0 ;  /* 0x000000ffff037224 */ /* 0x000fe400078e0a00 */
[----:B------:R-:W-:Y:S02]  /*8980*/  IMAD R0, R26, R0, R5 ;  /* 0x000000001a007224 */ /* 0x000fe400078e0205 */
[----:B--2---:R-:W-:-:S02]  /*8990*/  IMAD R3, R3, R30, R14 ;  /* 0x0000001e03037224 */ /* 0x004fc400078e020e */
[----:B------:R-:W-:Y:S02]  /*89a0*/  @P0 IMAD R21, R15, R13, R24 ;  /* 0x0000000d0f150224 */ /* 0x000fe400078e0218 */
[----:B------:R-:W-:Y:S01]  /*89b0*/  IMAD R5, R3, R20, R12 ;  /* 0x0000001403057224 */ /* 0x000fe200078e020c */
[----:B------:R-:W-:Y:S01]  /*89c0*/  PRMT R3, R4, 0x7610, R3 ;  /* 0x0000761004037816 */ /* 0x000fe20000000003 */
[----:B------:R-:W-:-:S05]  /*89d0*/  IMAD R0, R0, R31, R21 ;  /* 0x0000001f00007224 */ /* 0x000fca00078e0215 */
[----:B------:R-:W-:Y:S02]  /*89e0*/  SEL R152, R5, R0, !P0 ;  /* 0x0000000005987207 */ /* 0x000fe40004000000 */
[----:B------:R-:W-:-:S07]  /*89f0*/  SEL R0, R0, R5, !P0 ;  /* 0x0000000500007207 */ /* 0x000fce0004000000 */
.L_x_294:
[----:B------:R-:W-:Y:S01]  /*8a00*/  LOP3.LUT P0, RZ, R3, 0xff, RZ, 0xc0, !PT ;  /* 0x000000ff03ff7812 */ /* 0x000fe2000780c0ff */
[----:B------:R-:W-:-:S12]  /*8a10*/  IMAD.MOV.U32 R153, RZ, RZ, R0 ;  /* 0x000000ffff997224 */ /* 0x000fd800078e0000 */
[----:B------:R-:W-:Y:S05]  /*8a20*/  @P0 BRA `(.L_x_297) ;  /* 0xffffff8800500947 */ /* 0x000fea000383ffff */
[----:B------:R-:W-:Y:S05]  /*8a30*/  EXIT ;  /* 0x000000000000794d */ /* 0x000fea0003800000 */
.L_x_8:
[----:B0-----:R-:W-:Y:S01]  /*8a40*/  ULDC.64 UR4, c[0x0][0x650] ;  /* 0x0001940000047ab9 */ /* 0x001fe20000000a00 */
        /* <DEDUP_REMOVED lines=25> */
.L_x_299:
[----:B------:R-:W0:Y:S01]  /*8be0*/  LDC.64 R26, c[0x0][0x640] ;  /* 0x00019000ff1a7b82 */ /* 0x000e220000000a00 */
[-CC-:B------:R-:W-:Y:S01]  /*8bf0*/  SHF.R.U64 R21, R12, R8.reuse, R13.reuse ;  /* 0x000000080c157219 */ /* 0x180fe2000000120d */
[----:B------:R-:W-:Y:S01]  /*8c00*/  IMAD.MOV.U32 R30, RZ, RZ, 0x1 ;  /* 0x00000001ff1e7424 */ /* 0x000fe200078e00ff */
[----:B------:R-:W-:Y:S02]  /*8c10*/  SHF.R.U32.HI R6, RZ, R8, R13 ;  /* 0x00000008ff067219 */ /* 0x000fe4000001160d */
[----:B------:R-:W-:-:S03]  /*8c20*/  IADD3 R11, P0, RZ, -R21, RZ ;  /* 0x80000015ff0b7210 */ /* 0x000fc60007f1e0ff */
[----:B------:R-:W1:Y:S02]  /*8c30*/  LDC R10, c[0x0][0x618] ;  /* 0x00018600ff0a7b82 */ /* 0x000e640000000800 */
[----:B------:R-:W-:-:S04]  /*8c40*/  IMAD.X R7, RZ, RZ, ~R6, P0 ;  /* 0x000000ffff077224 */ /* 0x000fc800000e0e06 */
[-C--:B------:R-:W-:Y:S02]  /*8c50*/  IMAD R8, R7, R22.reuse, RZ ;  /* 0x0000001607087224 */ /* 0x080fe400078e02ff */
[----:B------:R-:W2:Y:S01]  /*8c60*/  LDC R12, c[0x0][0x608] ;  /* 0x00018200ff0c7b82 */ /* 0x000ea20000000800 */
[----:B------:R-:W-:-:S04]  /*8c70*/  IMAD.WIDE.U32 R6, R11, R22, R16 ;  /* 0x000000160b067225 */ /* 0x000fc800078e0010 */
[----:B------:R-:W-:-:S03]  /*8c80*/  IMAD R11, R11, R23, R8 ;  /* 0x000000170b0b7224 */ /* 0x000fc600078e0208 */
[----:B------:R-:W3:Y:S01]  /*8c90*/  LDC R25, c[0x0][0x658] ;  /* 0x00019600ff197b82 */ /* 0x000ee20000000800 */
[----:B------:R-:W-:Y:S01]  /*8ca0*/  IMAD.IADD R7, R7, 0x1, R11 ;  /* 0x0000000107077824 */ /* 0x000fe200078e020b */
[----:B0-----:R-:W-:-:S04]  /*8cb0*/  ISETP.NE.U32.AND P0, PT, R26, RZ, PT ;  /* 0x000000ff1a00720c */ /* 0x001fc80003f05070 */
[----:B------:R-:W-:Y:S02]  /*8cc0*/  ISETP.NE.AND.EX P0, PT, R27, RZ, PT, P0 ;  /* 0x000000ff1b00720c */ /* 0x000fe40003f05300 */
[----:B------:R-:W0:Y:S01]  /*8cd0*/  LDC R22, c[0x0][0x600] ;  /* 0x00018000ff167b82 */ /* 0x000e220000000800 */
[-CC-:B-1----:R-:W-:Y:S02]  /*8ce0*/  SHF.R.U64 R8, R6, R10.reuse, R7.reuse ;  /* 0x0000000a06087219 */ /* 0x182fe40000001207 */
[----:B------:R-:W-:Y:S01]  /*8cf0*/  SHF.R.U32.HI R7, RZ, R10, R7 ;  /* 0x0000000aff077219 */ /* 0x000fe20000011607 */
[----:B------:R-:W-:-:S04]  /*8d00*/  IMAD.MOV.U32 R10, RZ, RZ, -0x1 ;  /* 0xffffffffff0a7424 */ /* 0x000fc800078e00ff */
        /* <DEDUP_REMOVED lines=21> */
.L_x_300:
[----:B------:R-:W-:Y:S01]  /*8e60*/  ISETP.NE.AND P0, PT, R2, 0x1, PT ;  /* 0x000000010200780c */ /* 0x000fe20003f05270 */
[----:B0-----:R-:W-:Y:S01]  /*8e70*/  VIADD R11, R22, 0xffffffff ;  /* 0xffffffff160b7836 */ /* 0x001fe20000000000 */
[----:B-1----:R-:W-:Y:S02]  /*8e80*/  SHF.R.U64 R6, R6, R24, R7 ;  /* 0x0000001806067219 */ /* 0x002fe40000001207 */
[----:B------:R-:W-:Y:S02]  /*8e90*/  SHF.L.U32 R30, R30, R25, RZ ;  /* 0x000000191e1e7219 */ /* 0x000fe400000006ff */
[----:B------:R-:W-:Y:S01]  /*8ea0*/  LOP3.LUT R5, R23, R32, RZ, 0xc0, !PT ;  /* 0x0000002017057212 */ /* 0x000fe200078ec0ff */
[----:B------:R-:W-:-:S04]  /*8eb0*/  IMAD.MOV R7, RZ, RZ, -R6 ;  /* 0x000000ffff077224 */ /* 0x000fc800078e0a06 */
[----:B------:R-:W-:Y:S01]  /*8ec0*/  IMAD R6, R30, R6, R5 ;  /* 0x000000061e067224 */ /* 0x000fe200078e0205 */
[----:B------:R-:W-:Y:S01]  /*8ed0*/  LOP3.LUT R5, R8, R11, RZ, 0xc0, !PT ;  /* 0x0000000b08057212 */ /* 0x000fe200078ec0ff */
[----:B------:R-:W-:Y:S02]  /*8ee0*/  @P0 IMAD R3, R9, R14, R4 ;  /* 0x0000000e09030224 */ /* 0x000fe400078e0204 */
[----:B--2---:R-:W-:Y:S02]  /*8ef0*/  IMAD R4, R7, R28, R20 ;  /* 0x0000001c07047224 */ /* 0x004fe400078e0214 */
[----:B---3--:R-:W-:Y:S02]  /*8f00*/  IMAD R3, R6, R29, R3 ;  /* 0x0000001d06037224 */ /* 0x008fe400078e0203 */
[----:B------:R-:W-:Y:S02]  /*8f10*/  IMAD R4, R4, R22, R5 ;  /* 0x0000001604047224 */ /* 0x000fe400078e0205 */
[----:B------:R-:W-:-:S02]  /*8f20*/  IMAD.MOV.U32 R8, RZ, RZ, 0x1 ;  /* 0x00000001ff087424 */ /* 0x000fc400078e00ff */
[----:B------:R-:W-:Y:S01]  /*8f30*/  IMAD.MOV.U32 R6, RZ, RZ, R21 ;  /* 0x000000ffff067224 */ /* 0x000fe200078e0015 */
[----:B------:R-:W-:Y:S02]  /*8f40*/  SEL R7, R4, R3, !P0 ;  /* 0x0000000304077207 */ /* 0x000fe40004000000 */
[----:B------:R-:W-:-:S07]  /*8f50*/  SEL R20, R3, R4, !P0 ;  /* 0x0000000403147207 */ /* 0x000fce0004000000 */
.L_x_298:
[----:B------:R-:W-:-:S08]  /*8f60*/  NOP ;  /* 0x0000000000007918 */ /* 0x000fd00000000000 */
[----:B------:R-:W0:-:S00]  /*8f70*/  USETMAXREG.DEALLOC.CTAPOOL 0x28 ;  /* 0x00000028000079c8 */ /* 0x000e0000080e0500 */
[----:B0-----:R-:W-:-:S13]  /*8f80*/  ISETP.NE.AND P0, PT, R0, RZ, PT ;  /* 0x000000ff0000720c */ /* 0x001fda0003f05270 */
[----:B------:R-:W-:Y:S05]  /*8f90*/  @P0 EXIT ;  /* 0x000000000000094d */ /* 0x000fea0003800000 */
[----:B------:R-:W-:Y:S01]  /*8fa0*/  LOP3.LUT P0, RZ, R8, 0xff, RZ, 0xc0, !PT ;  /* 0x000000ff08ff7812 */ /* 0x000fe2000780c0ff */
[----:B------:R-:W-:Y:S02]  /*8fb0*/  IMAD.MOV.U32 R0, RZ, RZ, 0x1 ;  /* 0x00000001ff007424 */ /* 0x000fe400078e00ff */
[----:B------:R-:W-:-:S10]  /*8fc0*/  IMAD.MOV.U32 R3, RZ, RZ, RZ ;  /* 0x000000ffff037224 */ /* 0x000fd400078e00ff */
[----:B------:R-:W-:Y:S05]  /*8fd0*/  @!P0 BRA `(.L_x_301) ;  /* 0x0000000c00448947 */ /* 0x000fea0003800000 */
[----:B------:R-:W0:Y:S01]  /*8fe0*/  LDC R0, c[0x0][0x28c] ;  /* 0x0000a300ff007b82 */ /* 0x000e220000000800 */
[----:B------:R-:W-:Y:S01]  /*8ff0*/  ULDC UR5, c[0x0][0x658] ;  /* 0x0001960000057ab9 */ /* 0x000fe20000000800 */
[----:B------:R-:W-:Y:S01]  /*9000*/  UMOV UR7, 0xffffffff ;  /* 0xffffffff00077882 */ /* 0x000fe20000000000 */
[----:B------:R-:W-:Y:S01]  /*9010*/  ULDC UR6, c[0x0][0xc] ;  /* 0x0000030000067ab9 */ /* 0x000fe20000000800 */
[----:B------:R-:W-:Y:S01]  /*9020*/  USHF.L.U32 UR8, UR7, UR5, URZ ;  /* 0x0000000507087299 */ /* 0x000fe2000800063f */
[----:B------:R-:W-:Y:S01]  /*9030*/  BSSY B0, `(.L_x_301) ;  /* 0x00000cb000007945 */ /* 0x000fe20003800000 */
[----:B------:R-:W-:Y:S01]  /*9040*/  UMOV UR9, 0x1 ;  /* 0x0000000100097882 */ /* 0x000fe20000000000 */
[----:B------:R-:W-:Y:S01]  /*9050*/  ULDC UR7, c[0x0][0x10] ;  /* 0x0000040000077ab9 */ /* 0x000fe20000000800 */
[----:B------:R-:W1:Y:S01]  /*9060*/  S2UR UR10, SR_CgaCtaId ;  /* 0x00000000000a79c3 */ /* 0x000e620000008800 */
[----:B------:R-:W-:Y:S01]  /*9070*/  UIMAD.WIDE.U32 UR6, UR6, UR7, URZ ;  /* 0x00000007060672a5 */ /* 0x000fe2000f8e003f */
[----:B------:R-:W-:Y:S01]  /*9080*/  IMAD.MOV.U32 R11, RZ, RZ, 0x1 ;  /* 0x00000001ff0b7424 */ /* 0x000fe200078e00ff */
[----:B------:R-:W-:Y:S01]  /*9090*/  USHF.L.U32 UR17, UR9, UR5, URZ ;  /* 0x0000000509117299 */ /* 0x000fe2000800063f */
[----:B------:R-:W-:Y:S01]  /*90a0*/  LOP3.LUT R8, R19, 0x2, RZ, 0xfc, !PT ;  /* 0x0000000213087812 */ /* 0x000fe200078efcff */
[----:B------:R-:W-:Y:S01]  /*90b0*/  ULDC UR4, c[0x0][0x600] ;  /* 0x0001800000047ab9 */ /* 0x000fe20000000800 */
[----:B------:R-:W-:Y:S01]  /*90c0*/  ULDC UR5, c[0x0][0x14] ;  /* 0x0000050000057ab9 */ /* 0x000fe20000000800 */
[----:B------:R-:W-:-:S02]  /*90d0*/  UIADD3 UR4, UR4, -0x1, URZ ;  /* 0xffffffff04047890 */ /* 0x000fc4000fffe03f */
[----:B------:R-:W-:Y:S02]  /*90e0*/  UIMAD.WIDE.U32 UR22, UR6, UR5, URZ ;  /* 0x00000005061672a5 */ /* 0x000fe4000f8e003f */
[----:B------:R-:W-:Y:S02]  /*90f0*/  UIMAD UR13, UR7, UR5, URZ ;  /* 0x00000005070d72a4 */ /* 0x000fe4000f8e023f */
[----:B------:R-:W-:Y:S02]  /*9100*/  ULOP3.LUT UR16, URZ, UR8, URZ, 0x33, !UPT ;  /* 0x000000083f107292 */ /* 0x000fe4000f8e333f */
[----:B------:R-:W-:Y:S01]  /*9110*/  UIADD3 UR13, UR23, UR13, URZ ;  /* 0x0000000d170d7290 */ /* 0x000fe2000fffe03f */
[----:B0-----:R-:W-:Y:S01]  /*9120*/  VIADD R0, R0, 0x1f ;  /* 0x0000001f00007836 */ /* 0x001fe20000000000 */
[----:B------:R-:W-:-:S04]  /*9130*/  ULDC.64 UR24, c[0x0][0x198] ;  /* 0x0000660000187ab9 */ /* 0x000fc80000000a00 */
[----:B------:R-:W-:Y:S01]  /*9140*/  SHF.R.S32.HI R3, RZ, 0x1f, R0 ;  /* 0x0000001fff037819 */ /* 0x000fe20000011400 */
[----:B-1----:R-:W-:-:S03]  /*9150*/  IMAD.U32 R9, RZ, RZ, UR10 ;  /* 0x0000000aff097e24 */ /* 0x002fc6000f8e00ff */
[----:B------:R-:W-:Y:S01]  /*9160*/  LEA.HI R3, R3, R0, RZ, 0x5 ;  /* 0x0000000003037211 */ /* 0x000fe200078f28ff */
[----:B------:R-:W-:-:S03]  /*9170*/  IMAD.MOV.U32 R0, RZ, RZ, 0x1 ;  /* 0x00000001ff007424 */ /* 0x000fc600078e00ff */
[----:B------:R-:W-:Y:S01]  /*9180*/  SHF.R.S32.HI R10, RZ, 0x5, R3 ;  /* 0x00000005ff0a7819 */ /* 0x000fe20000011403 */
[----:B------:R-:W-:Y:S01]  /*9190*/  IMAD.MOV.U32 R3, RZ, RZ, RZ ;  /* 0x000000ffff037224 */ /* 0x000fe200078e00ff */
[----:B------:R-:W-:-:S03]  /*91a0*/  LEA R12, R9, 0x200, 0xa ;  /* 0x00000200090c7811 */ /* 0x000fc600078e50ff */
[----:B------:R-:W-:-:S07]  /*91b0*/  VIADD R13, R10, 0x1 ;  /* 0x000000010a0d7836 */ /* 0x000fce0000000000 */
.L_x_312:
[----:B------:R-:W-:-:S03]  /*91c0*/  UMOV UR5, 0xffffffff ;  /* 0xffffffff00057882 */ /* 0x000fc60000000000 */
[----:B------:R-:W-:Y:S05]  /*91d0*/  BRA.DIV UR5, `(.L_x_302) ;  /* 0x0000001605a47947 */ /* 0x000fea000b800000 */
[----:B------:R-:W-:-:S13]  /*91e0*/  ELECT P6, URZ, PT ;  /* 0x00000000003f782f */ /* 0x000fda00038c0000 */
.L_x_337:
[----:B------:R-:W0:Y:S01]  /*91f0*/  LDC R4, c[0x0][0x28c] ;  /* 0x0000a300ff047b82 */ /* 0x000e220000000800 */
[----:B------:R-:W-:Y:S01]  /*9200*/  BSSY B1, `(.L_x_303) ;  /* 0x000003a000017945 */ /* 0x000fe20003800000 */
[----:B0-----:R-:W-:-:S13]  /*9210*/  ISETP.LT.OR P6, PT, R4, 0x1, !P6 ;  /* 0x000000010400780c */ /* 0x001fda00077c1670 */
[----:B------:R-:W-:Y:S05]  /*9220*/  @P6 BRA `(.L_x_304) ;  /* 0x0000000000dc6947 */ /* 0x000fea0003800000 */
[----:B------:R-:W-:Y:S02]  /*9230*/  IMAD R20, R20, 0x8, R9 ;  /* 0x0000000814147824 */ /* 0x000fe400078e0209 */
[----:B------:R-:W-:Y:S02]  /*9240*/  IMAD.SHL.U32 R21, R7, 0x80, RZ ;  /* 0x0000008007157824 */ /* 0x000fe400078e00ff */
[----:B------:R-:W-:Y:S02]  /*9250*/  IMAD.MOV.U32 R24, RZ, RZ, RZ ;  /* 0x000000ffff187224 */ /* 0x000fe400078e00ff */
[----:B------:R-:W-:Y:S02]  /*9260*/  IMAD.MOV.U32 R4, RZ, RZ, R13 ;  /* 0x000000ffff047224 */ /* 0x000fe400078e000d */
[----:B------:R-:W-:Y:S02]  /*9270*/  IMAD.MOV.U32 R5, RZ, RZ, R0 ;  /* 0x000000ffff057224 */ /* 0x000fe400078e0000 */
[----:B------:R-:W-:-:S02]  /*9280*/  IMAD.MOV.U32 R7, RZ, RZ, R3 ;  /* 0x000000ffff077224 */ /* 0x000fc400078e0003 */
[----:B------:R-:W-:-:S07]  /*9290*/  IMAD.SHL.U32 R20, R20, 0x20, RZ ;  /* 0x0000002014147824 */ /* 0x000fce00078e00ff */
.L_x_307:
[----:B------:R-:W0:Y:S01]  /*92a0*/  S2UR UR5, SR_CgaCtaId ;  /* 0x00000000000579c3 */ /* 0x000e220000008800 */
[----:B------:R-:W-:Y:S02]  /*92b0*/  MOV R14, 0x400 ;  /* 0x00000400000e7802 */ /* 0x000fe40000000f00 */
[----:B------:R-:W-:-:S13]  /*92c0*/  LOP3.LUT P1, RZ, R18, 0x7f, RZ, 0xc0, !PT ;  /* 0x0000007f12ff7812 */ /* 0x000fda000782c0ff */
[----:B------:R-:W1:Y:S01]  /*92d0*/  @!P1 LDC R15, c[0x0][0x500] ;  /* 0x00014000ff0f9b82 */ /* 0x000e620000000800 */
[----:B0-----:R-:W-:-:S05]  /*92e0*/  IMAD.U32 R9, RZ, RZ, UR5 ;  /* 0x00000005ff097e24 */ /* 0x001fca000f8e00ff */
[----:B------:R-:W-:Y:S02]  /*92f0*/  LEA R22, R9, R14, 0x18 ;  /* 0x0000000e09167211 */ /* 0x000fe400078ec0ff */
[----:B------:R-:W-:-:S03]  /*9300*/  SHF.L.U32 R14, R5, 0x1f, RZ ;  /* 0x0000001f050e7819 */ /* 0x000fc600000006ff */
[----:B------:R-:W-:-:S04]  /*9310*/  IMAD R23, R7, 0x8, R22 ;  /* 0x0000000807177824 */ /* 0x000fc800078e0216 */
[----:B------:R-:W0:Y:S02]  /*9320*/  SYNCS.PHASECHK.TRANS64.TRYWAIT P0, [R23+URZ+0x90], R14 ;  /* 0x0000900e170075a7 */ /* 0x000e24000800017f */
[----:B01----:R-:W-:Y:S05]  /*9330*/  @!P0 BRA `(.L_x_305) ;  /* 0x00000014006c8947 */ /* 0x003fea0003800000 */
.L_x_338:
[----:B0-----:R-:W-:Y:S01]  /*9340*/  PRMT R14, R8, 0x9910, RZ ;  /* 0x00009910080e7816 */ /* 0x001fe200000000ff */
[----:B------:R0:W-:Y:S03]  /*9350*/  @!P1 SYNCS.ARRIVE.TRANS64 RZ, [R23+URZ], R15 ;  /* 0x0000000f17ff99a7 */ /* 0x0001e6000800003f */
[----:B------:R-:W-:-:S13]  /*9360*/  ISETP.NE.AND P0, PT, R14, 0x2, PT ;  /* 0x000000020e00780c */ /* 0x000fda0003f05270 */
[----:B0-----:R-:W-:Y:S05]  /*9370*/  @P0 BRA `(.L_x_306) ;  /* 0x0000000000040947 */ /* 0x001fea0003800000 */
[----:B------:R-:W-:Y:S01]  /*9380*/  BPT.TRAP 0x1 ;  /* 0x000000040000795c */ /* 0x000fe20000300000 */
.L_x_306:
[C---:B------:R-:W-:Y:S01]  /*9390*/  IMAD R14, R7.reuse, 0x2000, R12 ;  /* 0x00002000070e7824 */ /* 0x040fe200078e020c */
[----:B------:R-:W-:Y:S01]  /*93a0*/  R2UR UR8, R22 ;  /* 0x00000000160872ca */ /* 0x000fe200000e0000 */
[----:B------:R-:W-:Y:S01]  /*93b0*/  IMAD R22, R7, 0x1000, R22 ;  /* 0x0000100007167824 */ /* 0x000fe200078e0216 */
[----:B------:R-:W-:Y:S01]  /*93c0*/  R2UR UR18, R20 ;  /* 0x00000000141272ca */ /* 0x000fe200000e0000 */
[----:B------:R-:W-:Y:S01]  /*93d0*/  VIADD R4, R4, 0xffffffff ;  /* 0xffffffff04047836 */ /* 0x000fe20000000000 */
[----:B------:R-:W-:Y:S01]  /*93e0*/  R2UR UR5, R14 ;  /* 0x000000000e0572ca */ /* 0x000fe200000e0000 */
[----:B------:R-:W-:Y:S01]  /*93f0*/  UIADD3 UR6, UP0, UR24, 0xf0, URZ ;  /* 0x000000f018067890 */ /* 0x000fe2000ff1e03f */
[----:B------:R-:W-:Y:S01]  /*9400*/  R2UR UR11, R22 ;  /* 0x00000000160b72ca */ /* 0x000fe200000e0000 */
[----:B------:R-:W-:Y:S01]  /*9410*/  UIADD3 UR26, UP1, UR24, 0x1f0, URZ ;  /* 0x000001f0181a7890 */ /* 0x000fe2000ff3e03f */
[----:B------:R-:W-:Y:S01]  /*9420*/  R2UR UR9, R23 ;  /* 0x00000000170972ca */ /* 0x000fe200000e0000 */
[----:B------:R-:W-:Y:S01]  /*9430*/  UIADD3.X UR7, URZ, UR25, URZ, UP0, !UPT ;  /* 0x000000193f077290 */ /* 0x000fe200087fe43f */
[----:B------:R-:W-:Y:S01]  /*9440*/  R2UR UR10, R24 ;  /* 0x00000000180a72ca */ /* 0x000fe200000e0000 */
[----:B------:R-:W-:Y:S01]  /*9450*/  VIADD R7, R7, 0x1 ;  /* 0x0000000107077836 */ /* 0x000fe20000000000 */
[----:B------:R-:W-:Y:S01]  /*9460*/  R2UR UR12, R6 ;  /* 0x00000000060c72ca */ /* 0x000fe200000e0000 */
[----:B------:R-:W-:Y:S01]  /*9470*/  UIADD3.X UR27, URZ, UR25, URZ, UP1, !UPT ;  /* 0x000000193f1b7290 */ /* 0x000fe20008ffe43f */
[----:B------:R-:W-:Y:S01]  /*9480*/  R2UR UR19, R21 ;  /* 0x00000000151372ca */ /* 0x000fe200000e0000 */
[----:B------:R-:W-:Y:S01]  /*9490*/  UMOV UR20, 0xff0000 ;  /* 0x00ff000000147882 */ /* 0x000fe20000000000 */
[----:B------:R-:W-:Y:S01]  /*94a0*/  ISETP.GT.AND P1, PT, R4, 0x1, PT ;  /* 0x000000010400780c */ /* 0x000fe20003f24270 */
[----:B------:R-:W-:Y:S01]  /*94b0*/  UIADD3 UR8, UR8, UR5, URZ ;  /* 0x0000000508087290 */ /* 0x000fe2000fffe03f */
[----:B------:R-:W-:Y:S01]  /*94c0*/  ISETP.NE.AND P0, PT, R7, 0x12, PT ;  /* 0x000000120700780c */ /* 0x000fe20003f05270 */
[----:B------:R-:W-:Y:S01]  /*94d0*/  UIADD3 UR5, UR11, 0x24200, URZ ;  /* 0x000242000b057890 */ /* 0x000fe2000fffe03f */
[----:B------:R-:W-:Y:S01]  /*94e0*/  VIADD R24, R24, 0x20 ;  /* 0x0000002018187836 */ /* 0x000fe20000000000 */
[----:B------:R-:W-:Y:S01]  /*94f0*/  UMOV UR14, 0x0 ;  /* 0x00000000000e7882 */ /* 0x000fe20000000000 */
[----:B------:R-:W-:Y:S01]  /*9500*/  UMOV UR15, 0x10000000 ;  /* 0x10000000000f7882 */ /* 0x000fe20000000000 */
[----:B------:R-:W-:Y:S01]  /*9510*/  UMOV UR11, UR18 ;  /* 0x00000012000b7c82 */ /* 0x000fe20008000000 */
[----:B------:R-:W-:-:S02]  /*9520*/  SEL R14, RZ, 0x1, P0 ;  /* 0x00000001ff0e7807 */ /* 0x000fc40000000000 */
[----:B------:R0:W-:Y:S01]  /*9530*/  UTMALDG.3D.MULTICAST [UR8], [UR6], UR20, desc[UR14] ;  /* 0x00000e08060073b4 */ /* 0x0001e20008011814 */
[----:B------:R-:W-:Y:S02]  /*9540*/  SEL R7, R7, RZ, P0 ;  /* 0x000000ff07077207 */ /* 0x000fe40000000000 */
[----:B------:R-:W-:Y:S01]  /*9550*/  LOP3.LUT R5, R5, R14, RZ, 0x3c, !PT ;  /* 0x0000000e05057212 */ /* 0x000fe200078e3cff */
[----:B0-----:R-:W-:Y:S01]  /*9560*/  UMOV UR8, UR5 ;  /* 0x0000000500087c82 */ /* 0x001fe20008000000 */
[----:B------:R-:W-:Y:S02]  /*9570*/  UMOV UR11, UR19 ;  /* 0x00000013000b7c82 */ /* 0x000fe40008000000 */
[----:B------:R0:W-:Y:S02]  /*9580*/  UTMALDG.3D [UR8], [UR26], desc[UR14] ;  /* 0x00000e081a0075b4 */ /* 0x0001e40008011000 */
[----:B0-----:R-:W-:Y:S05]  /*9590*/  @P1 BRA `(.L_x_307) ;  /* 0xfffffffc00401947 */ /* 0x001fea000383ffff */
.L_x_304:
[----:B------:R-:W-:Y:S05]  /*95a0*/  BSYNC B1 ;  /* 0x0000000000017941 */ /* 0x000fea0003800000 */
.L_x_303:
[----:B------:R-:W-:Y:S01]  /*95b0*/  LOP3.LUT P1, RZ, R11, 0xff, RZ, 0xc0, !PT ;  /* 0x000000ff0bff7812 */ /* 0x000fe2000782c0ff */
[C---:B------:R-:W-:Y:S01]  /*95c0*/  IMAD.IADD R6, R10.reuse, 0x1, R3 ;  /* 0x000000010a067824 */ /* 0x040fe200078e0203 */
[----:B------:R-:W-:Y:S01]  /*95d0*/  ULDC.64 UR6, c[0x0][0x650] ;  /* 0x0001940000067ab9 */ /* 0x000fe20000000a00 */
[----:B------:R-:W-:Y:S01]  /*95e0*/  ISETP.GE.U32.AND P2, PT, R10, 0x12, PT ;  /* 0x000000120a00780c */ /* 0x000fe20003f46070 */
[----:B------:R-:W-:Y:S01]  /*95f0*/  BSSY B1, `(.L_x_308) ;  /* 0x000006c000017945 */ /* 0x000fe20003800000 */
[----:B------:R-:W-:Y:S01]  /*9600*/  IMAD.MOV.U32 R20, RZ, RZ, -0x1 ;  /* 0xffffffffff147424 */ /* 0x000fe200078e00ff */
[----:B------:R-:W-:Y:S01]  /*9610*/  ISETP.GT.U32.AND P0, PT, R6, 0x11, PT ;  /* 0x000000110600780c */ /* 0x000fe20003f04070 */
[----:B------:R-:W-:Y:S01]  /*9620*/  IMAD.MOV.U32 R7, RZ, RZ, -0x1 ;  /* 0xffffffffff077424 */ /* 0x000fe200078e00ff */
[----:B------:R-:W-:Y:S02]  /*9630*/  PRMT R11, RZ, 0x7610, R11 ;  /* 0x00007610ff0b7816 */ /* 0x000fe4000000000b */
[----:B------:R-:W-:-:S03]  /*9640*/  ISETP.LT.U32.AND P0, PT, R10, 0x12, P0 ;  /* 0x000000120a00780c */ /* 0x000fc60000701070 */
[----:B------:R-:W0:Y:S01]  /*9650*/  @P1 S2R R9, SR_CgaCtaId ;  /* 0x0000000000091919 */ /* 0x000e220000008800 */
[----:B------:R-:W-:-:S04]  /*9660*/  @P1 MOV R4, 0x400 ;  /* 0x0000040000041802 */ /* 0x000fc80000000f00 */
[----:B0-----:R-:W-:Y:S01]  /*9670*/  @P1 LEA R3, R9, R4, 0x18 ;  /* 0x0000000409031211 */ /* 0x001fe200078ec0ff */
[----:B------:R-:W-:-:S03]  /*9680*/  IMAD.WIDE.U32 R4, R6, 0x38e38e39, RZ ;  /* 0x38e38e3906047825 */ /* 0x000fc600078e00ff */
[----:B------:R0:W-:Y:S01]  /*9690*/  @P1 SYNCS.ARRIVE.TRANS64.A1T0 RZ, [R3+URZ+0x138], RZ ;  /* 0x000138ff03ff19a7 */ /* 0x0001e2000810003f */
[----:B------:R-:W-:Y:S02]  /*96a0*/  IADD3 R16, P1, R16, UR22, RZ ;  /* 0x0000001610107c10 */ /* 0x000fe4000ff3e0ff */
[----:B------:R-:W-:Y:S02]  /*96b0*/  SHF.R.U32.HI R5, RZ, 0x2, R5 ;  /* 0x00000002ff057819 */ /* 0x000fe40000011605 */
[----:B------:R-:W-:Y:S02]  /*96c0*/  IADD3.X R17, R17, UR13, RZ, P1, !PT ;  /* 0x0000000d11117c10 */ /* 0x000fe40008ffe4ff */
[----:B------:R-:W-:Y:S02]  /*96d0*/  PRMT R4, RZ, 0x7610, R4 ;  /* 0x00007610ff047816 */ /* 0x000fe40000000004 */
[----:B0-----:R-:W-:Y:S02]  /*96e0*/  SEL R3, RZ, 0x1, !P0 ;  /* 0x00000001ff037807 */ /* 0x001fe40004000000 */
[----:B------:R-:W-:-:S02]  /*96f0*/  ISETP.GE.U32.AND P0, PT, R16, UR6, PT ;  /* 0x0000000610007c0c */ /* 0x000fc4000bf06070 */
[----:B------:R-:W-:Y:S01]  /*9700*/  LOP3.LUT R0, R0, R3, RZ, 0x3c, !PT ;  /* 0x0000000300007212 */ /* 0x000fe200078e3cff */
[----:B------:R-:W-:Y:S01]  /*9710*/  IMAD R3, R5, -0x12, R6 ;  /* 0xffffffee05037824 */ /* 0x000fe200078e0206 */
[----:B------:R-:W-:Y:S01]  /*9720*/  ISETP.GE.U32.AND.EX P0, PT, R17, UR7, PT, P0 ;  /* 0x0000000711007c0c */ /* 0x000fe2000bf06100 */
[----:B------:R-:W-:Y:S01]  /*9730*/  IMAD.MOV.U32 R6, RZ, RZ, -0x1 ;  /* 0xffffffffff067424 */ /* 0x000fe200078e00ff */
[----:B------:R-:W-:-:S11]  /*9740*/  @P2 LOP3.LUT R0, R0, 0x1, R5, 0x78, !PT ;  /* 0x0000000100002812 */ /* 0x000fd600078e7805 */
[----:B------:R-:W-:Y:S05]  /*9750*/  @P0 BRA `(.L_x_309) ;  /* 0x0000000400540947 */ /* 0x000fea0003800000 */
[----:B------:R-:W0:Y:S01]  /*9760*/  S2R R15, SR_CTAID.X ;  /* 0x00000000000f7919 */ /* 0x000e220000002500 */
[----:B------:R-:W-:Y:S01]  /*9770*/  ULDC.64 UR6, c[0x0][0x628] ;  /* 0x00018a0000067ab9 */ /* 0x000fe20000000a00 */
[----:B------:R-:W-:Y:S01]  /*9780*/  ULDC UR8, c[0x0][0x630] ;  /* 0x00018c0000087ab9 */ /* 0x000fe20000000800 */
[----:B------:R-:W-:Y:S01]  /*9790*/  ISETP.NE.U32.AND P0, PT, RZ, UR6, PT ;  /* 0x00000006ff007c0c */ /* 0x000fe2000bf05070 */
[----:B------:R-:W1:Y:S01]  /*97a0*/  S2R R20, SR_CTAID.Y ;  /* 0x0000000000147919 */ /* 0x000e620000002600 */
[----:B------:R-:W-:Y:S01]  /*97b0*/  ULDC UR9, c[0x0][0x150] ;  /* 0x0000540000097ab9 */ /* 0x000fe20000000800 */
[----:B------:R-:W-:Y:S01]  /*97c0*/  IMAD.MOV.U32 R4, RZ, RZ, R16 ;  /* 0x000000ffff047224 */ /* 0x000fe200078e0010 */
[----:B------:R-:W-:Y:S01]  /*97d0*/  ISETP.NE.AND.EX P0, PT, RZ, UR7, PT, P0 ;  /* 0x00000007ff007c0c */ /* 0x000fe2000bf05300 */
[----:B------:R-:W-:Y:S01]  /*97e0*/  IMAD.MOV.U32 R5, RZ, RZ, R17 ;  /* 0x000000ffff057224 */ /* 0x000fe200078e0011 */
[----:B0-----:R-:W-:-:S11]  /*97f0*/  I2FP.F32.U32 R22, R15 ;  /* 0x0000000f00167245 */ /* 0x001fd60000201000 */
[----:B------:R-:W-:Y:S05]  /*9800*/  @!P0 BRA `(.L_x_310) ;  /* 0x0000000000288947 */ /* 0x000fea0003800000 */
[----:B------:R-:W-:Y:S02]  /*9810*/  ULDC UR5, c[0x0][0x634] ;  /* 0x00018d0000057ab9 */ /* 0x000fe40000000800 */
[----:B------:R-:W-:-:S05]  /*9820*/  IADD3 R5, P0, R16, UR5, RZ ;  /* 0x0000000510057c10 */ /* 0x000fca000ff1e0ff */
[----:B------:R-:W-:-:S04]  /*9830*/  IMAD.X R21, RZ, RZ, R17, P0 ;  /* 0x000000ffff157224 */ /* 0x000fc800000e0611 */
[----:B------:R-:W-:-:S04]  /*9840*/  IMAD.WIDE.U32 R6, R21, UR6, RZ ;  /* 0x0000000615067c25 */ /* 0x000fc8000f8e00ff */
[----:B------:R-:W-:-:S04]  /*9850*/  IMAD.WIDE.U32 R6, P0, R5, UR7, R6 ;  /* 0x0000000705067c25 */ /* 0x000fc8000f800006 */
[----:B------:R-:W-:-:S04]  /*9860*/  IMAD.WIDE.U32 R4, R5, UR6, RZ ;  /* 0x0000000605047c25 */ /* 0x000fc8000f8e00ff */
[----:B------:R-:W-:Y:S01]  /*9870*/  IMAD.MOV.U32 R4, RZ, RZ, R7 ;  /* 0x000000ffff047224 */ /* 0x000fe200078e0007 */
[----:B------:R-:W-:Y:S01]  /*9880*/  IADD3 RZ, P1, R5, R6, RZ ;  /* 0x0000000605ff7210 */ /* 0x000fe20007f3e0ff */
[----:B------:R-:W-:-:S04]  /*9890*/  IMAD.X R5, RZ, RZ, RZ, P0 ;  /* 0x000000ffff057224 */ /* 0x000fc800000e06ff */
[----:B------:R-:W-:-:S08]  /*98a0*/  IMAD.WIDE.U32.X R4, R21, UR7, R4, P1 ;  /* 0x0000000715047c25 */ /* 0x000fd000088e0404 */
.L_x_310:
[--C-:B------:R-:W-:Y:S01]  /*98b0*/  SHF.R.U64 R14, R4, UR8, R5.reuse ;  /* 0x00000008040e7c19 */ /* 0x100fe20008001205 */
[----:B------:R-:W-:Y:S01]  /*98c0*/  FMUL R22, R22, UR9 ;  /* 0x0000000916167c20 */ /* 0x000fe20008400000 */
[----:B------:R-:W-:Y:S01]  /*98d0*/  SHF.R.U32.HI R4, RZ, UR8, R5 ;  /* 0x00000008ff047c19 */ /* 0x000fe20008011605 */
[----:B------:R-:W0:Y:S01]  /*98e0*/  LDC R6, c[0x0][0x144] ;  /* 0x00005100ff067b82 */ /* 0x000e220000000800 */
[----:B------:R-:W-:Y:S01]  /*98f0*/  IADD3 R5, P0, RZ, -R14, RZ ;  /* 0x8000000eff057210 */ /* 0x000fe20007f1e0ff */
[----:B------:R-:W-:Y:S01]  /*9900*/  ULDC UR5, c[0x0][0x154] ;  /* 0x0000550000057ab9 */ /* 0x000fe20000000800 */
[----:B-1----:R-:W-:Y:S01]  /*9910*/  I2FP.F32.U32 R7, R20 ;  /* 0x0000001400077245 */ /* 0x002fe20000201000 */
[----:B------:R-:W1:Y:S01]  /*9920*/  F2I.U32.TRUNC.NTZ R22, R22 ;  /* 0x0000001600167305 */ /* 0x000e62000020f000 */
[----:B------:R-:W-:Y:S01]  /*9930*/  ULDC.64 UR6, c[0x0][0x620] ;  /* 0x0001880000067ab9 */ /* 0x000fe20000000a00 */
[----:B------:R-:W-:Y:S01]  /*9940*/  IMAD.X R4, RZ, RZ, ~R4, P0 ;  /* 0x000000ffff047224 */ /* 0x000fe200000e0e04 */
[----:B------:R-:W-:Y:S01]  /*9950*/  ISETP.NE.AND P2, PT, R2, 0x1, PT ;  /* 0x000000010200780c */ /* 0x000fe20003f45270 */
[----:B------:R-:W-:Y:S01]  /*9960*/  FMUL R23, R7, UR5 ;  /* 0x0000000507177c20 */ /* 0x000fe20008400000 */
[----:B------:R-:W2:Y:S01]  /*9970*/  LDC R25, c[0x0][0x148] ;  /* 0x00005200ff197b82 */ /* 0x000ea20000000800 */
[----:B------:R-:W-:Y:S01]  /*9980*/  IMAD R4, R4, UR6, RZ ;  /* 0x0000000604047c24 */ /* 0x000fe2000f8e02ff */
[----:B------:R-:W-:-:S03]  /*9990*/  ULDC UR5, c[0x0][0x618] ;  /* 0x0001860000057ab9 */ /* 0x000fc60000000800 */
[----:B------:R-:W3:Y:S01]  /*99a0*/  F2I.U32.TRUNC.NTZ R23, R23 ;  /* 0x0000001700177305 */ /* 0x000ee2000020f000 */
[C---:B------:R-:W-:Y:S02]  /*99b0*/  IMAD R7, R5.reuse, UR7, R4 ;  /* 0x0000000705077c24 */ /* 0x040fe4000f8e0204 */
[----:B------:R-:W-:Y:S01]  /*99c0*/  IMAD.WIDE.U32 R4, R5, UR6, R16 ;  /* 0x0000000605047c25 */ /* 0x000fe2000f8e0010 */
[----:B------:R-:W-:Y:S02]  /*99d0*/  ULDC.64 UR6, c[0x0][0x640] ;  /* 0x0001900000067ab9 */ /* 0x000fe40000000a00 */
[----:B------:R-:W-:Y:S01]  /*99e0*/  ISETP.NE.U32.AND P0, PT, RZ, UR6, PT ;  /* 0x00000006ff007c0c */ /* 0x000fe2000bf05070 */
[----:B------:R-:W-:Y:S02]  /*99f0*/  IMAD.IADD R5, R5, 0x1, R7 ;  /* 0x0000000105057824 */ /* 0x000fe400078e0207 */
[----:B-1----:R-:W-:Y:S01]  /*9a00*/  IMAD.MOV R22, RZ, RZ, -R22 ;  /* 0x000000ffff167224 */ /* 0x002fe200078e0a16 */
[----:B------:R-:W-:-:S02]  /*9a10*/  ISETP.NE.AND.EX P0, PT, RZ, UR7, PT, P0 ;  /* 0x00000007ff007c0c */ /* 0x000fc4000bf05300 */
[----:B------:R-:W-:Y:S01]  /*9a20*/  SHF.R.U64 R21, R4, UR5, R5 ;  /* 0x0000000504157c19 */ /* 0x000fe20008001205 */
[----:B0-----:R-:W-:Y:S01]  /*9a30*/  IMAD R15, R6, R22, R15 ;  /* 0x00000016060f7224 */ /* 0x001fe200078e020f */
[----:B------:R-:W-:Y:S01]  /*9a40*/  SHF.R.U32.HI R4, RZ, UR5, R5 ;  /* 0x00000005ff047c19 */ /* 0x000fe20008011605 */
[----:B------:R-:W-:Y:S01]  /*9a50*/  ULDC UR5, c[0x0][0x608] ;  /* 0x0001820000057ab9 */ /* 0x000fe20000000800 */
[----:B---3--:R-:W-:Y:S02]  /*9a60*/  IMAD.MOV R6, RZ, RZ, -R23 ;  /* 0x000000ffff067224 */ /* 0x008fe400078e0a17 */
[--C-:B------:R-:W-:Y:S02]  /*9a70*/  SHF.R.U64 R22, R21, UR5, R4.reuse ;  /* 0x0000000515167c19 */ /* 0x100fe40008001204 */
[----:B------:R-:W-:Y:S01]  /*9a80*/  SHF.R.U32.HI R5, RZ, UR5, R4 ;  /* 0x00000005ff057c19 */ /* 0x000fe20008011604 */
[----:B------:R-:W-:Y:S01]  /*9a90*/  ULDC UR5, c[0x0][0x658] ;  /* 0x0001960000057ab9 */ /* 0x000fe20000000800 */
[----:B--2---:R-:W-:-:S02]  /*9aa0*/  @P2 IMAD R15, R25, R6, R20 ;  /* 0x00000006190f2224 */ /* 0x004fc400078e0214 */
[--C-:B------:R-:W-:Y:S02]  /*9ab0*/  SHF.R.U64 R20, R22, UR5, R5.reuse ;  /* 0x0000000516147c19 */ /* 0x100fe40008001205 */
[----:B------:R-:W-:-:S03]  /*9ac0*/  SHF.R.U32.HI R23, RZ, UR5, R5 ;  /* 0x00000005ff177c19 */ /* 0x000fc60008011605 */
[----:B------:R-:W-:Y:S02]  /*9ad0*/  IMAD.MOV.U32 R6, RZ, RZ, R20 ;  /* 0x000000ffff067224 */ /* 0x000fe400078e0014 */
[----:B------:R-:W-:Y:S01]  /*9ae0*/  IMAD.MOV.U32 R5, RZ, RZ, R23 ;  /* 0x000000ffff057224 */ /* 0x000fe200078e0017 */
[----:B------:R-:W-:Y:S06]  /*9af0*/  @!P0 BRA `(.L_x_311) ;  /* 0x00000000002c8947 */ /* 0x000fec0003800000 */
        /* <DEDUP_REMOVED lines=9> */
[----:B------:R-:W-:-:S04]  /*9b90*/  IMAD.WIDE.U32.X R4, R23, UR7, R4, P1 ;  /* 0x0000000717047c25 */ /* 0x000fc800088e0404 */
[----:B------:R-:W-:-:S07]  /*9ba0*/  IMAD.MOV.U32 R6, RZ, RZ, R4 ;  /* 0x000000ffff067224 */ /* 0x000fce00078e0004 */
.L_x_311:
[----:B------:R-:W-:Y:S01]  /*9bb0*/  ULDC UR5, c[0x0][0x648] ;  /* 0x0001920000057ab9 */ /* 0x000fe20000000800 */
[----:B------:R-:W-:Y:S01]  /*9bc0*/  LOP3.LUT R4, R22, UR16, RZ, 0xc0, !PT ;  /* 0x0000001016047c12 */ /* 0x000fe2000f8ec0ff */
[----:B------:R-:W-:Y:S01]  /*9bd0*/  ULDC UR6, c[0x0][0x610] ;  /* 0x0001840000067ab9 */ /* 0x000fe20000000800 */
[----:B------:R-:W-:Y:S01]  /*9be0*/  SHF.R.U64 R5, R6, UR5, R5 ;  /* 0x0000000506057c19 */ /* 0x000fe20008001205 */
[----:B------:R-:W-:Y:S01]  /*9bf0*/  ULDC UR5, c[0x0][0x638] ;  /* 0x00018e0000057ab9 */ /* 0x000fe20000000800 */
[----:B------:R-:W-:Y:S01]  /*9c00*/  LOP3.LUT R21, R21, UR4, RZ, 0xc0, !PT ;  /* 0x0000000415157c12 */ /* 0x000fe2000f8ec0ff */
[----:B------:R-:W-:Y:S02]  /*9c10*/  IMAD.MOV.U32 R6, RZ, RZ, R14 ;  /* 0x000000ffff067224 */ /* 0x000fe400078e000e */
[----:B------:R-:W-:Y:S02]  /*9c20*/  IMAD.MOV R7, RZ, RZ, -R5 ;  /* 0x000000ffff077224 */ /* 0x000fe400078e0a05 */
[----:B------:R-:W-:-:S02]  /*9c30*/  IMAD R4, R5, UR17, R4 ;  /* 0x0000001105047c24 */ /* 0x000fc4000f8e0204 */
[----:B------:R-:W-:Y:S01]  /*9c40*/  IMAD R20, R7, UR5, R20 ;  /* 0x0000000507147c24 */ /* 0x000fe2000f8e0214 */
[----:B------:R-:W-:Y:S01]  /*9c50*/  ULDC UR5, c[0x0][0x600] ;  /* 0x0001800000057ab9 */ /* 0x000fe20000000800 */
[----:B------:R-:W-:Y:S02]  /*9c60*/  IMAD R15, R4, UR6, R15 ;  /* 0x00000006040f7c24 */ /* 0x000fe4000f8e020f */
[----:B------:R-:W-:Y:S02]  /*9c70*/  IMAD R20, R20, UR5, R21 ;  /* 0x0000000514147c24 */ /* 0x000fe4000f8e0215 */
[----:B------:R-:W-:-:S03]  /*9c80*/  IMAD.MOV.U32 R4, RZ, RZ, 0x1 ;  /* 0x00000001ff047424 */ /* 0x000fc600078e00ff */
[----:B------:R-:W-:Y:S02]  /*9c90*/  SEL R7, R20, R15, !P2 ;  /* 0x0000000f14077207 */ /* 0x000fe40005000000 */
[----:B------:R-:W-:-:S07]  /*9ca0*/  SEL R20, R15, R20, !P2 ;  /* 0x000000140f147207 */ /* 0x000fce0005000000 */
.L_x_309:
[----:B------:R-:W-:Y:S05]  /*9cb0*/  BSYNC B1 ;  /* 0x0000000000017941 */ /* 0x000fea0003800000 */
.L_x_308:
[----:B------:R-:W-:-:S13]  /*9cc0*/  LOP3.LUT P0, RZ, R4, 0xff, RZ, 0xc0, !PT ;  /* 0x000000ff04ff7812 */ /* 0x000fda000780c0ff */
[----:B------:R-:W-:Y:S05]  /*9cd0*/  @P0 BRA `(.L_x_312) ;  /* 0xfffffff400380947 */ /* 0x000fea000383ffff */
[----:B------:R-:W-:Y:S05]  /*9ce0*/  BSYNC B0 ;  /* 0x0000000000007941 */ /* 0x000fea0003800000 */
.L_x_301:
[----:B------:R-:W-:-:S03]  /*9cf0*/  UMOV UR5, 0xffffffff ;  /* 0xffffffff00057882 */ /* 0x000fc60000000000 */
[----:B------:R-:W-:Y:S05]  /*9d00*/  BRA.DIV UR5, `(.L_x_313) ;  /* 0x0000000e050c7947 */ /* 0x000fea000b800000 */
[----:B------:R-:W-:-:S13]  /*9d10*/  ELECT P6, URZ, PT ;  /* 0x00000000003f782f */ /* 0x000fda00038c0000 */
.L_x_341:
[----:B------:R-:W-:Y:S04]  /*9d20*/  BSSY B0, `(.L_x_314) ;  /* 0x00000a9000007945 */ /* 0x000fe80003800000 */
[----:B------:R-:W-:Y:S05]  /*9d30*/  @!P6 BRA `(.L_x_315) ;  /* 0x00000008009ce947 */ /* 0x000fea0003800000 */
[----:B------:R-:W-:-:S04]  /*9d40*/  LOP3.LUT R19, R19, 0x2, RZ, 0xfc, !PT ;  /* 0x0000000213137812 */ /* 0x000fc800078efcff */
[----:B------:R-:W-:-:S13]  /*9d50*/  ISETP.NE.AND P0, PT, R19, 0x3, PT ;  /* 0x000000031300780c */ /* 0x000fda0003f05270 */
[----:B------:R-:W-:Y:S05]  /*9d60*/  @!P0 BRA `(.L_x_316) ;  /* 0x0000000000048947 */ /* 0x000fea0003800000 */
[----:B------:R-:W-:Y:S01]  /*9d70*/  BPT.TRAP 0x1 ;  /* 0x000000040000795c */ /* 0x000fe20000300000 */
.L_x_316:
[----:B------:R-:W0:Y:S01]  /*9d80*/  S2R R5, SR_CgaCtaId ;  /* 0x0000000000057919 */ /* 0x000e220000008800 */
[----:B------:R-:W-:Y:S02]  /*9d90*/  MOV R2, 0x400 ;  /* 0x0000040000027802 */ /* 0x000fe40000000f00 */
[----:B------:R-:W-:Y:S02]  /*9da0*/  SHF.L.U32 R4, R0, 0x1f, RZ ;  /* 0x0000001f00047819 */ /* 0x000fe400000006ff */
[----:B0-----:R-:W-:-:S05]  /*9db0*/  LEA R2, R5, R2, 0x18 ;  /* 0x0000000205027211 */ /* 0x001fca00078ec0ff */
[----:B------:R-:W-:-:S04]  /*9dc0*/  VIADD R2, R2, 0x90 ;  /* 0x0000009002027836 */ /* 0x000fc80000000000 */
[C---:B------:R-:W-:Y:S02]  /*9dd0*/  IMAD R7, R3.reuse, 0x8, R2 ;  /* 0x0000000803077824 */ /* 0x040fe400078e0202 */
[----:B------:R-:W-:Y:S02]  /*9de0*/  VIADD R3, R3, 0x1 ;  /* 0x0000000103037836 */ /* 0x000fe40000000000 */
[----:B------:R-:W0:Y:S03]  /*9df0*/  SYNCS.PHASECHK.TRANS64.TRYWAIT P0, [R7+URZ], R4 ;  /* 0x00000004070075a7 */ /* 0x000e26000800017f */
[----:B------:R-:W-:-:S04]  /*9e00*/  ISETP.NE.AND P1, PT, R3, 0x12, PT ;  /* 0x000000120300780c */ /* 0x000fc80003f25270 */
[----:B------:R-:W-:Y:S02]  /*9e10*/  SEL R5, RZ, 0x1, P1 ;  /* 0x00000001ff057807 */ /* 0x000fe40000800000 */
[----:B------:R-:W-:Y:S02]  /*9e20*/  SEL R3, R3, RZ, P1 ;  /* 0x000000ff03037207 */ /* 0x000fe40000800000 */
[----:B------:R-:W-:-:S03]  /*9e30*/  LOP3.LUT R6, R0, R5, RZ, 0x3c, !PT ;  /* 0x0000000500067212 */ /* 0x000fc600078e3cff */
[----:B------:R-:W-:Y:S01]  /*9e40*/  IMAD R8, R3, 0x8, R2 ;  /* 0x0000000803087824 */ /* 0x000fe200078e0202 */
[----:B------:R-:W-:Y:S01]  /*9e50*/  SHF.L.U32 R5, R6, 0x1f, RZ ;  /* 0x0000001f06057819 */ /* 0x000fe200000006ff */
[----:B0-----:R-:W-:Y:S06]  /*9e60*/  @!P0 BRA `(.L_x_317) ;  /* 0x0000000800d48947 */ /* 0x001fec0003800000 */
.L_x_342:
[----:B------:R-:W1:Y:S01]  /*9e70*/  SYNCS.PHASECHK.TRANS64.TRYWAIT P0, [R8+URZ], R5 ;  /* 0x00000005080075a7 */ /* 0x000e62000800017f */
[----:B------:R-:W-:-:S05]  /*9e80*/  VIADD R0, R3, 0x1 ;  /* 0x0000000103007836 */ /* 0x000fca0000000000 */
[----:B------:R-:W-:-:S04]  /*9e90*/  ISETP.NE.AND P1, PT, R0, 0x12, PT ;  /* 0x000000120000780c */ /* 0x000fc80003f25270 */
[----:B------:R-:W-:Y:S02]  /*9ea0*/  SEL R3, RZ, 0x1, P1 ;  /* 0x00000001ff037807 */ /* 0x000fe40000800000 */
[----:B0-----:R-:W-:Y:S02]  /*9eb0*/  SEL R7, R0, RZ, P1 ;  /* 0x000000ff00077207 */ /* 0x001fe40000800000 */
[----:B------:R-:W-:-:S03]  /*9ec0*/  LOP3.LUT R6, R6, R3, RZ, 0x3c, !PT ;  /* 0x0000000306067212 */ /* 0x000fc600078e3cff */
[----:B------:R-:W-:Y:S01]  /*9ed0*/  IMAD R9, R7, 0x8, R2 ;  /* 0x0000000807097824 */ /* 0x000fe200078e0202 */
[----:B------:R-:W-:Y:S01]  /*9ee0*/  SHF.L.U32 R4, R6, 0x1f, RZ ;  /* 0x0000001f06047819 */ /* 0x000fe200000006ff */
[----:B-1----:R-:W-:Y:S06]  /*9ef0*/  @!P0 BRA `(.L_x_318) ;  /* 0x0000000800c48947 */ /* 0x002fec0003800000 */
.L_x_343:
[----:B------:R-:W1:Y:S01]  /*9f00*/  SYNCS.PHASECHK.TRANS64.TRYWAIT P0, [R9+URZ], R4 ;  /* 0x00000004090075a7 */ /* 0x000e62000800017f */
[----:B------:R-:W-:-:S05]  /*9f10*/  VIADD R0, R7, 0x1 ;  /* 0x0000000107007836 */ /* 0x000fca0000000000 */
[----:B------:R-:W-:-:S04]  /*9f20*/  ISETP.NE.AND P1, PT, R0, 0x12, PT ;  /* 0x000000120000780c */ /* 0x000fc80003f25270 */
[----:B------:R-:W-:Y:S02]  /*9f30*/  SEL R3, RZ, 0x1, P1 ;  /* 0x00000001ff037807 */ /* 0x000fe40000800000 */
[----:B------:R-:W-:Y:S02]  /*9f40*/  SEL R7, R0, RZ, P1 ;  /* 0x000000ff00077207 */ /* 0x000fe40000800000 */
[----:B------:R-:W-:-:S03]  /*9f50*/  LOP3.LUT R6, R6, R3, RZ, 0x3c, !PT ;  /* 0x0000000306067212 */ /* 0x000fc600078e3cff */
[----:B0-----:R-:W-:Y:S01]  /*9f60*/  IMAD R8, R7, 0x8, R2 ;  /* 0x0000000807087824 */ /* 0x001fe200078e0202 */
[----:B------:R-:W-:Y:S01]  /*9f70*/  SHF.L.U32 R5, R6, 0x1f, RZ ;  /* 0x0000001f06057819 */ /* 0x000fe200000006ff */
[----:B-1----:R-:W-:Y:S06]  /*9f80*/  @!P0 BRA `(.L_x_319) ;  /* 0x0000000800b48947 */ /* 0x002fec0003800000 */
.L_x_344:
        /* <DEDUP_REMOVED lines=9> */
.L_x_345:
        /* <DEDUP_REMOVED lines=9> */
.L_x_346:
        /* <DEDUP_REMOVED lines=9> */
.L_x_347:
        /* <DEDUP_REMOVED lines=9> */
.L_x_348:
        /* <DEDUP_REMOVED lines=9> */
.L_x_349:
        /* <DEDUP_REMOVED lines=9> */
.L_x_350:
        /* <DEDUP_REMOVED lines=9> */
.L_x_351:
        /* <DEDUP_REMOVED lines=9> */
.L_x_352:
        /* <DEDUP_REMOVED lines=9> */
.L_x_353:
        /* <DEDUP_REMOVED lines=9> */
.L_x_354:
        /* <DEDUP_REMOVED lines=9> */
.L_x_355:
        /* <DEDUP_REMOVED lines=9> */
.L_x_356:
[----:B------:R-:W1:Y:S01]  /*a650*/  SYNCS.PHASECHK.TRANS64.TRYWAIT P0, [R8+URZ], R5 ;  /* 0x00000005080075a7 */ /* 0x000e62000800017f */
[----:B------:R-:W-:-:S05]  /*a660*/  VIADD R0, R7, 0x1 ;  /* 0x0000000107007836 */ /* 0x000fca0000000000 */
[----:B------:R-:W-:-:S04]  /*a670*/  ISETP.NE.AND P1, PT, R0, 0x12, PT ;  /* 0x000000120000780c */ /* 0x000fc80003f25270 */
[----:B------:R-:W-:Y:S02]  /*a680*/  SEL R3, RZ, 0x1, P1 ;  /* 0x00000001ff037807 */ /* 0x000fe40000800000 */
[----:B------:R-:W-:Y:S02]  /*a690*/  SEL R7, R0, RZ, P1 ;  /* 0x000000ff00077207 */ /* 0x000fe40000800000 */
[----:B0-----:R-:W-:-:S03]  /*a6a0*/  LOP3.LUT R9, R6, R3, RZ, 0x3c, !PT ;  /* 0x0000000306097212 */ /* 0x001fc600078e3cff */
[----:B------:R-:W-:Y:S01]  /*a6b0*/  IMAD R11, R7, 0x8, R2 ;  /* 0x00000008070b7824 */ /* 0x000fe200078e0202 */
[----:B------:R-:W-:Y:S01]  /*a6c0*/  SHF.L.U32 R6, R9, 0x1f, RZ ;  /* 0x0000001f09067819 */ /* 0x000fe200000006ff */
[----:B-1----:R-:W-:Y:S06]  /*a6d0*/  @!P0 BRA `(.L_x_332) ;  /* 0x0000000400e48947 */ /* 0x002fec0003800000 */
.L_x_357:
[----:B------:R-:W1:Y:S01]  /*a6e0*/  SYNCS.PHASECHK.TRANS64.TRYWAIT P0, [R11+URZ], R6 ;  /* 0x000000060b0075a7 */ /* 0x000e62000800017f */
[----:B------:R-:W-:-:S05]  /*a6f0*/  VIADD R0, R7, 0x1 ;  /* 0x0000000107007836 */ /* 0x000fca0000000000 */
[----:B------:R-:W-:-:S04]  /*a700*/  ISETP.NE.AND P1, PT, R0, 0x12, PT ;  /* 0x000000120000780c */ /* 0x000fc80003f25270 */
[----:B------:R-:W-:Y:S02]  /*a710*/  SEL R4, RZ, 0x1, P1 ;  /* 0x00000001ff047807 */ /* 0x000fe40000800000 */
[----:B------:R-:W-:Y:S02]  /*a720*/  SEL R3, R0, RZ, P1 ;  /* 0x000000ff00037207 */ /* 0x000fe40000800000 */
[----:B------:R-:W-:Y:S01]  /*a730*/  LOP3.LUT R0, R9, R4, RZ, 0x3c, !PT ;  /* 0x0000000409007212 */ /* 0x000fe200078e3cff */
[----:B-1----:R-:W-:Y:S06]  /*a740*/  @!P0 BRA `(.L_x_333) ;  /* 0x0000000400dc8947 */ /* 0x002fec0003800000 */
.L_x_358:
[----:B------:R-:W-:Y:S01]  /*a750*/  IMAD R3, R3, 0x8, R2 ;  /* 0x0000000803037824 */ /* 0x000fe200078e0202 */
[----:B------:R-:W-:-:S07]  /*a760*/  SHF.L.U32 R0, R0, 0x1f, RZ ;  /* 0x0000001f00007819 */ /* 0x000fce00000006ff */
.L_x_334:
[----:B--2---:R2:W3:Y:S02]  /*a770*/  SYNCS.PHASECHK.TRANS64.TRYWAIT P0, [R3+URZ], R0 ;  /* 0x00000000030075a7 */ /* 0x0044e4000800017f */
[----:B---3--:R-:W-:Y:S05]  /*a780*/  @!P0 NANOSLEEP.SYNCS 0x989680 ;  /* 0x009896800000895d */ /* 0x008fea0003900000 */
[----:B------:R-:W3:Y:S02]  /*a790*/  @!P0 SYNCS.PHASECHK.TRANS64 P0, [R3+URZ], R0 ;  /* 0x00000000030085a7 */ /* 0x000ee4000800007f */
[----:B---3--:R-:W-:Y:S05]  /*a7a0*/  @!P0 BRA `(.L_x_334) ;  /* 0xfffffffc00f08947 */ /* 0x008fea000383ffff */
.L_x_315:
[----:B------:R-:W-:Y:S05]  /*a7b0*/  BSYNC B0 ;  /* 0x0000000000007941 */ /* 0x000fea0003800000 */
.L_x_314:
[----:B------:R-:W-:Y:S05]  /*a7c0*/  EXIT ;  /* 0x000000000000794d */ /* 0x000fea0003800000 */
.L_x_22:
[----:B---3--:R3:W4:Y:S02]  /*a7d0*/  SYNCS.PHASECHK.TRANS64.TRYWAIT P1, [R3+URZ], R0 ;  /* 0x00000000030075a7 */ /* 0x008724000802017f */
[----:B----4-:R-:W-:Y:S05]  /*a7e0*/  @!P1 NANOSLEEP.SYNCS 0x989680 ;  /* 0x009896800000995d */ /* 0x010fea0003900000 */
[----:B------:R-:W4:Y:S02]  /*a7f0*/  @!P1 SYNCS.PHASECHK.TRANS64 P1, [R3+URZ], R0 ;  /* 0x00000000030095a7 */ /* 0x000f24000802007f */
[----:B----4-:R-:W-:Y:S05]  /*a800*/  @!P1 BRA `(.L_x_22) ;  /* 0xfffffffc00f09947 */ /* 0x010fea000383ffff */
[----:B------:R-:W-:Y:S05]  /*a810*/  BRA `(.L_x_21) ;  /* 0xffffff6c00a47947 */ /* 0x000fea000383ffff */
.L_x_27:
[----:B-1----:R1:W2:Y:S02]  /*a820*/  SYNCS.PHASECHK.TRANS64.TRYWAIT P1, [R5+URZ], R4 ;  /* 0x00000004050075a7 */ /* 0x0022a4000802017f */
[----:B--2---:R-:W-:Y:S05]  /*a830*/  @!P1 NANOSLEEP.SYNCS 0x989680 ;  /* 0x009896800000995d */ /* 0x004fea0003900000 */
[----:B------:R-:W2:Y:S02]  /*a840*/  @!P1 SYNCS.PHASECHK.TRANS64 P1, [R5+URZ], R4 ;  /* 0x00000004050095a7 */ /* 0x000ea4000802007f */
[----:B--2---:R-:W-:Y:S05]  /*a850*/  @!P1 BRA `(.L_x_27) ;  /* 0xfffffffc00f09947 */ /* 0x004fea000383ffff */
[----:B------:R-:W-:Y:S05]  /*a860*/  BRA `(.L_x_26) ;  /* 0xffffff7000487947 */ /* 0x000fea000383ffff */
.L_x_302:
[----:B------:R-:W-:Y:S01]  /*a870*/  BSSY B1, `(.L_x_335) ;  /* 0x0000006000017945 */ /* 0x000fe20003800000 */
[----:B------:R-:W-:-:S07]  /*a880*/  IMAD.MOV.U32 R15, RZ, RZ, -0x1 ;  /* 0xffffffffff0f7424 */ /* 0x000fce00078e00ff */
[----:B------:R-:W-:Y:S05]  /*a890*/  WARPSYNC.COLLECTIVE R15, `(.L_x_336) ;  /* 0x000000000f0c7348 */ /* 0x000fea0003c00000 */
[----:B------:R-:W-:Y:S02]  /*a8a0*/  ELECT P6, UR62, PT ;  /* 0x00000000003e782f */ /* 0x000fe400038c0000 */
[----:B------:R-:W-:Y:S01]  /*a8b0*/  MOV R14, UR62 ;  /* 0x0000003e000e7c02 */ /* 0x000fe20008000f00 */
[----:B------:R-:W-:Y:S10]  /*a8c0*/  ENDCOLLECTIVE ;  /* 0x000000000000791b */ /* 0x000ff40003800000 */
.L_x_336:
[----:B------:R-:W-:Y:S05]  /*a8d0*/  BSYNC B1 ;  /* 0x0000000000017941 */ /* 0x000fea0003800000 */
.L_x_335:
[----:B------:R-:W-:Y:S05]  /*a8e0*/  BRA `(.L_x_337) ;  /* 0xffffffe800407947 */ /* 0x000fea000383ffff */
.L_x_305:
[----:B0-----:R0:W1:Y:S02]  /*a8f0*/  SYNCS.PHASECHK.TRANS64.TRYWAIT P0, [R23+URZ+0x90], R14 ;  /* 0x0000900e170075a7 */ /* 0x001064000800017f */
[----:B-1----:R-:W-:Y:S05]  /*a900*/  @!P0 NANOSLEEP.SYNCS 0x989680 ;  /* 0x009896800000895d */ /* 0x002fea0003900000 */
[----:B------:R-:W1:Y:S02]  /*a910*/  @!P0 SYNCS.PHASECHK.TRANS64 P0, [R23+URZ+0x90], R14 ;  /* 0x0000900e170085a7 */ /* 0x000e64000800007f */
[----:B-1----:R-:W-:Y:S05]  /*a920*/  @!P0 BRA `(.L_x_305) ;  /* 0xfffffffc00f08947 */ /* 0x002fea000383ffff */
[----:B------:R-:W-:Y:S05]  /*a930*/  BRA `(.L_x_338) ;  /* 0xffffffe800807947 */ /* 0x000fea000383ffff */
.L_x_313:
[----:B------:R-:W-:Y:S01]  /*a940*/  BSSY B0, `(.L_x_339) ;  /* 0x0000006000007945 */ /* 0x000fe20003800000 */
[----:B------:R-:W-:-:S07]  /*a950*/  IMAD.MOV.U32 R15, RZ, RZ, -0x1 ;  /* 0xffffffffff0f7424 */ /* 0x000fce00078e00ff */
[----:B------:R-:W-:Y:S05]  /*a960*/  WARPSYNC.COLLECTIVE R15, `(.L_x_340) ;  /* 0x000000000f0c7348 */ /* 0x000fea0003c00000 */
[----:B------:R-:W-:Y:S02]  /*a970*/  ELECT P6, UR62, PT ;  /* 0x00000000003e782f */ /* 0x000fe400038c0000 */
[----:B------:R-:W-:Y:S01]  /*a980*/  MOV R14, UR62 ;  /* 0x0000003e000e7c02 */ /* 0x000fe20008000f00 */
[----:B------:R-:W-:Y:S10]  /*a990*/  ENDCOLLECTIVE ;  /* 0x000000000000791b */ /* 0x000ff40003800000 */
.L_x_340:
[----:B------:R-:W-:Y:S05]  /*a9a0*/  BSYNC B0 ;  /* 0x0000000000007941 */ /* 0x000fea0003800000 */
.L_x_339:
[----:B------:R-:W-:Y:S05]  /*a9b0*/  BRA `(.L_x_341) ;  /* 0xfffffff000d87947 */ /* 0x000fea000383ffff */
.L_x_317:
[----:B0-----:R0:W1:Y:S02]  /*a9c0*/  SYNCS.PHASECHK.TRANS64.TRYWAIT P0, [R7+URZ], R4 ;  /* 0x00000004070075a7 */ /* 0x001064000800017f */
[----:B-1----:R-:W-:Y:S05]  /*a9d0*/  @!P0 NANOSLEEP.SYNCS 0x989680 ;  /* 0x009896800000895d */ /* 0x002fea0003900000 */
[----:B------:R-:W1:Y:S02]  /*a9e0*/  @!P0 SYNCS.PHASECHK.TRANS64 P0, [R7+URZ], R4 ;  /* 0x00000004070085a7 */ /* 0x000e64000800007f */
[----:B-1----:R-:W-:Y:S05]  /*a9f0*/  @!P0 BRA `(.L_x_317) ;  /* 0xfffffffc00f08947 */ /* 0x002fea000383ffff */
[----:B------:R-:W-:Y:S05]  /*aa00*/  BRA `(.L_x_342) ;  /* 0xfffffff400187947 */ /* 0x000fea000383ffff */
.L_x_318:
[----:B0-----:R0:W1:Y:S02]  /*aa10*/  SYNCS.PHASECHK.TRANS64.TRYWAIT P0, [R8+URZ], R5 ;  /* 0x00000005080075a7 */ /* 0x001064000800017f */
[----:B-1----:R-:W-:Y:S05]  /*aa20*/  @!P0 NANOSLEEP.SYNCS 0x989680 ;  /* 0x009896800000895d */ /* 0x002fea0003900000 */
[----:B------:R-:W1:Y:S02]  /*aa30*/  @!P0 SYNCS.PHASECHK.TRANS64 P0, [R8+URZ], R5 ;  /* 0x00000005080085a7 */ /* 0x000e64000800007f */
[----:B-1----:R-:W-:Y:S05]  /*aa40*/  @!P0 BRA `(.L_x_318) ;  /* 0xfffffffc00f08947 */ /* 0x002fea000383ffff */
[----:B------:R-:W-:Y:S05]  /*aa50*/  BRA `(.L_x_343) ;  /* 0xfffffff400287947 */ /* 0x000fea000383ffff */
.L_x_319:
[----:B0-----:R0:W1:Y:S02]  /*aa60*/  SYNCS.PHASECHK.TRANS64.TRYWAIT P0, [R9+URZ], R4 ;  /* 0x00000004090075a7 */ /* 0x001064000800017f */
[----:B-1----:R-:W-:Y:S05]  /*aa70*/  @!P0 NANOSLEEP.SYNCS 0x989680 ;  /* 0x009896800000895d */ /* 0x002fea0003900000 */
[----:B------:R-:W1:Y:S02]  /*aa80*/  @!P0 SYNCS.PHASECHK.TRANS64 P0, [R9+URZ], R4 ;  /* 0x00000004090085a7 */ /* 0x000e64000800007f */
[----:B-1----:R-:W-:Y:S05]  /*aa90*/  @!P0 BRA `(.L_x_319) ;  /* 0xfffffffc00f08947 */ /* 0x002fea000383ffff */
[----:B------:R-:W-:Y:S05]  /*aaa0*/  BRA `(.L_x_344) ;  /* 0xfffffff400387947 */ /* 0x000fea000383ffff */
.L_x_320:
[----:B0-----:R0:W1:Y:S02]  /*aab0*/  SYNCS.PHASECHK.TRANS64.TRYWAIT P0, [R8+URZ], R5 ;  /* 0x00000005080075a7 */ /* 0x001064000800017f */
[----:B-1----:R-:W-:Y:S05]  /*aac0*/  @!P0 NANOSLEEP.SYNCS 0x989680 ;  /* 0x009896800000895d */ /* 0x002fea0003900000 */
[----:B------:R-:W1:Y:S02]  /*aad0*/  @!P0 SYNCS.PHASECHK.TRANS64 P0, [R8+URZ], R5 ;  /* 0x00000005080085a7 */ /* 0x000e64000800007f */
[----:B-1----:R-:W-:Y:S05]  /*aae0*/  @!P0 BRA `(.L_x_320) ;  /* 0xfffffffc00f08947 */ /* 0x002fea000383ffff */
[----:B------:R-:W-:Y:S05]  /*aaf0*/  BRA `(.L_x_345) ;  /* 0xfffffff400487947 */ /* 0x000fea000383ffff */
.L_x_321:
[----:B0-----:R0:W1:Y:S02]  /*ab00*/  SYNCS.PHASECHK.TRANS64.TRYWAIT P0, [R9+URZ], R4 ;  /* 0x00000004090075a7 */ /* 0x001064000800017f */
[----:B-1----:R-:W-:Y:S05]  /*ab10*/  @!P0 NANOSLEEP.SYNCS 0x989680 ;  /* 0x009896800000895d */ /* 0x002fea0003900000 */
[----:B------:R-:W1:Y:S02]  /*ab20*/  @!P0 SYNCS.PHASECHK.TRANS64 P0, [R9+URZ], R4 ;  /* 0x00000004090085a7 */ /* 0x000e64000800007f */
[----:B-1----:R-:W-:Y:S05]  /*ab30*/  @!P0 BRA `(.L_x_321) ;  /* 0xfffffffc00f08947 */ /* 0x002fea000383ffff */
[----:B------:R-:W-:Y:S05]  /*ab40*/  BRA `(.L_x_346) ;  /* 0xfffffff400587947 */ /* 0x000fea000383ffff */
.L_x_322:
[----:B0-----:R0:W1:Y:S02]  /*ab50*/  SYNCS.PHASECHK.TRANS64.TRYWAIT P0, [R8+URZ], R5 ;  /* 0x00000005080075a7 */ /* 0x001064000800017f */
[----:B-1----:R-:W-:Y:S05]  /*ab60*/  @!P0 NANOSLEEP.SYNCS 0x989680 ;  /* 0x009896800000895d */ /* 0x002fea0003900000 */
[----:B------:R-:W1:Y:S02]  /*ab70*/  @!P0 SYNCS.PHASECHK.TRANS64 P0, [R8+URZ], R5 ;  /* 0x00000005080085a7 */ /* 0x000e64000800007f */
[----:B-1----:R-:W-:Y:S05]  /*ab80*/  @!P0 BRA `(.L_x_322) ;  /* 0xfffffffc00f08947 */ /* 0x002fea000383ffff */
[----:B------:R-:W-:Y:S05]  /*ab90*/  BRA `(.L_x_347) ;  /* 0xfffffff400687947 */ /* 0x000fea000383ffff */
.L_x_323:
[----:B0-----:R0:W1:Y:S02]  /*aba0*/  SYNCS.PHASECHK.TRANS64.TRYWAIT P0, [R9+URZ], R4 ;  /* 0x00000004090075a7 */ /* 0x001064000800017f */
[----:B-1----:R-:W-:Y:S05]  /*abb0*/  @!P0 NANOSLEEP.SYNCS 0x989680 ;  /* 0x009896800000895d */ /* 0x002fea0003900000 */
[----:B------:R-:W1:Y:S02]  /*abc0*/  @!P0 SYNCS.PHASECHK.TRANS64 P0, [R9+URZ], R4 ;  /* 0x00000004090085a7 */ /* 0x000e64000800007f */
[----:B-1----:R-:W-:Y:S05]  /*abd0*/  @!P0 BRA `(.L_x_323) ;  /* 0xfffffffc00f08947 */ /* 0x002fea000383ffff */
[----:B------:R-:W-:Y:S05]  /*abe0*/  BRA `(.L_x_348) ;  /* 0xfffffff400787947 */ /* 0x000fea000383ffff */
.L_x_324:
[----:B0-----:R0:W1:Y:S02]  /*abf0*/  SYNCS.PHASECHK.TRANS64.TRYWAIT P0, [R8+URZ], R5 ;  /* 0x00000005080075a7 */ /* 0x001064000800017f */
[----:B-1----:R-:W-:Y:S05]  /*ac00*/  @!P0 NANOSLEEP.SYNCS 0x989680 ;  /* 0x009896800000895d */ /* 0x002fea0003900000 */
[----:B------:R-:W1:Y:S02]  /*ac10*/  @!P0 SYNCS.PHASECHK.TRANS64 P0, [R8+URZ], R5 ;  /* 0x00000005080085a7 */ /* 0x000e64000800007f */
[----:B-1----:R-:W-:Y:S05]  /*ac20*/  @!P0 BRA `(.L_x_324) ;  /* 0xfffffffc00f08947 */ /* 0x002fea000383ffff */
[----:B------:R-:W-:Y:S05]  /*ac30*/  BRA `(.L_x_349) ;  /* 0xfffffff400887947 */ /* 0x000fea000383ffff */
.L_x_325:
[----:B0-----:R0:W1:Y:S02]  /*ac40*/  SYNCS.PHASECHK.TRANS64.TRYWAIT P0, [R9+URZ], R4 ;  /* 0x00000004090075a7 */ /* 0x001064000800017f */
[----:B-1----:R-:W-:Y:S05]  /*ac50*/  @!P0 NANOSLEEP.SYNCS 0x989680 ;  /* 0x009896800000895d */ /* 0x002fea0003900000 */
[----:B------:R-:W1:Y:S02]  /*ac60*/  @!P0 SYNCS.PHASECHK.TRANS64 P0, [R9+URZ], R4 ;  /* 0x00000004090085a7 */ /* 0x000e64000800007f */
[----:B-1----:R-:W-:Y:S05]  /*ac70*/  @!P0 BRA `(.L_x_325) ;  /* 0xfffffffc00f08947 */ /* 0x002fea000383ffff */
[----:B------:R-:W-:Y:S05]  /*ac80*/  BRA `(.L_x_350) ;  /* 0xfffffff400987947 */ /* 0x000fea000383ffff */
.L_x_326:
[----:B0-----:R0:W1:Y:S02]  /*ac90*/  SYNCS.PHASECHK.TRANS64.TRYWAIT P0, [R8+URZ], R5 ;  /* 0x00000005080075a7 */ /* 0x001064000800017f */
[----:B-1----:R-:W-:Y:S05]  /*aca0*/  @!P0 NANOSLEEP.SYNCS 0x989680 ;  /* 0x009896800000895d */ /* 0x002fea0003900000 */
[----:B------:R-:W1:Y:S02]  /*acb0*/  @!P0 SYNCS.PHASECHK.TRANS64 P0, [R8+URZ], R5 ;  /* 0x00000005080085a7 */ /* 0x000e64000800007f */
[----:B-1----:R-:W-:Y:S05]  /*acc0*/  @!P0 BRA `(.L_x_326) ;  /* 0xfffffffc00f08947 */ /* 0x002fea000383ffff */
[----:B------:R-:W-:Y:S05]  /*acd0*/  BRA `(.L_x_351) ;  /* 0xfffffff400a87947 */ /* 0x000fea000383ffff */
.L_x_327:
[----:B0-----:R0:W1:Y:S02]  /*ace0*/  SYNCS.PHASECHK.TRANS64.TRYWAIT P0, [R9+URZ], R4 ;  /* 0x00000004090075a7 */ /* 0x001064000800017f */
[----:B-1----:R-:W-:Y:S05]  /*acf0*/  @!P0 NANOSLEEP.SYNCS 0x989680 ;  /* 0x009896800000895d */ /* 0x002fea0003900000 */
[----:B------:R-:W1:Y:S02]  /*ad00*/  @!P0 SYNCS.PHASECHK.TRANS64 P0, [R9+URZ], R4 ;  /* 0x00000004090085a7 */ /* 0x000e64000800007f */
[----:B-1----:R-:W-:Y:S05]  /*ad10*/  @!P0 BRA `(.L_x_327) ;  /* 0xfffffffc00f08947 */ /* 0x002fea000383ffff */
[----:B------:R-:W-:Y:S05]  /*ad20*/  BRA `(.L_x_352) ;  /* 0xfffffff400b87947 */ /* 0x000fea000383ffff */
.L_x_328:
[----:B0-----:R0:W1:Y:S02]  /*ad30*/  SYNCS.PHASECHK.TRANS64.TRYWAIT P0, [R8+URZ], R5 ;  /* 0x00000005080075a7 */ /* 0x001064000800017f */
[----:B-1----:R-:W-:Y:S05]  /*ad40*/  @!P0 NANOSLEEP.SYNCS 0x989680 ;  /* 0x009896800000895d */ /* 0x002fea0003900000 */
[----:B------:R-:W1:Y:S02]  /*ad50*/  @!P0 SYNCS.PHASECHK.TRANS64 P0, [R8+URZ], R5 ;  /* 0x00000005080085a7 */ /* 0x000e64000800007f */
[----:B-1----:R-:W-:Y:S05]  /*ad60*/  @!P0 BRA `(.L_x_328) ;  /* 0xfffffffc00f08947 */ /* 0x002fea000383ffff */
[----:B------:R-:W-:Y:S05]  /*ad70*/  BRA `(.L_x_353) ;  /* 0xfffffff400c87947 */ /* 0x000fea000383ffff */
.L_x_329:
[----:B0-----:R0:W1:Y:S02]  /*ad80*/  SYNCS.PHASECHK.TRANS64.TRYWAIT P0, [R9+URZ], R4 ;  /* 0x00000004090075a7 */ /* 0x001064000800017f */
[----:B-1----:R-:W-:Y:S05]  /*ad90*/  @!P0 NANOSLEEP.SYNCS 0x989680 ;  /* 0x009896800000895d */ /* 0x002fea0003900000 */
[----:B------:R-:W1:Y:S02]  /*ada0*/  @!P0 SYNCS.PHASECHK.TRANS64 P0, [R9+URZ], R4 ;  /* 0x00000004090085a7 */ /* 0x000e64000800007f */
[----:B-1----:R-:W-:Y:S05]  /*adb0*/  @!P0 BRA `(.L_x_329) ;  /* 0xfffffffc00f08947 */ /* 0x002fea000383ffff */
[----:B------:R-:W-:Y:S05]  /*adc0*/  BRA `(.L_x_354) ;  /* 0xfffffff400d87947 */ /* 0x000fea000383ffff */
.L_x_330:
[----:B0-----:R0:W1:Y:S02]  /*add0*/  SYNCS.PHASECHK.TRANS64.TRYWAIT P0, [R8+URZ], R5 ;  /* 0x00000005080075a7 */ /* 0x001064000800017f */
[----:B-1----:R-:W-:Y:S05]  /*ade0*/  @!P0 NANOSLEEP.SYNCS 0x989680 ;  /* 0x009896800000895d */ /* 0x002fea0003900000 */
[----:B------:R-:W1:Y:S02]  /*adf0*/  @!P0 SYNCS.PHASECHK.TRANS64 P0, [R8+URZ], R5 ;  /* 0x00000005080085a7 */ /* 0x000e64000800007f */
[----:B-1----:R-:W-:Y:S05]  /*ae00*/  @!P0 BRA `(.L_x_330) ;  /* 0xfffffffc00f08947 */ /* 0x002fea000383ffff */
[----:B------:R-:W-:Y:S05]  /*ae10*/  BRA `(.L_x_355) ;  /* 0xfffffff400e87947 */ /* 0x000fea000383ffff */
.L_x_331:
[----:B0-----:R0:W1:Y:S02]  /*ae20*/  SYNCS.PHASECHK.TRANS64.TRYWAIT P0, [R9+URZ], R4 ;  /* 0x00000004090075a7 */ /* 0x001064000800017f */
[----:B-1----:R-:W-:Y:S05]  /*ae30*/  @!P0 NANOSLEEP.SYNCS 0x989680 ;  /* 0x009896800000895d */ /* 0x002fea0003900000 */
[----:B------:R-:W1:Y:S02]  /*ae40*/  @!P0 SYNCS.PHASECHK.TRANS64 P0, [R9+URZ], R4 ;  /* 0x00000004090085a7 */ /* 0x000e64000800007f */
[----:B-1----:R-:W-:Y:S05]  /*ae50*/  @!P0 BRA `(.L_x_331) ;  /* 0xfffffffc00f08947 */ /* 0x002fea000383ffff */
[----:B------:R-:W-:Y:S05]  /*ae60*/  BRA `(.L_x_356) ;  /* 0xfffffff400f87947 */ /* 0x000fea000383ffff */
.L_x_332:
[----:B0-----:R0:W1:Y:S02]  /*ae70*/  SYNCS.PHASECHK.TRANS64.TRYWAIT P0, [R8+URZ], R5 ;  /* 0x00000005080075a7 */ /* 0x001064000800017f */
[----:B-1----:R-:W-:Y:S05]  /*ae80*/  @!P0 NANOSLEEP.SYNCS 0x989680 ;  /* 0x009896800000895d */ /* 0x002fea0003900000 */
[----:B------:R-:W1:Y:S02]  /*ae90*/  @!P0 SYNCS.PHASECHK.TRANS64 P0, [R8+URZ], R5 ;  /* 0x00000005080085a7 */ /* 0x000e64000800007f */
[----:B-1----:R-:W-:Y:S05]  /*aea0*/  @!P0 BRA `(.L_x_332) ;  /* 0xfffffffc00f08947 */ /* 0x002fea000383ffff */
[----:B------:R-:W-:Y:S05]  /*aeb0*/  BRA `(.L_x_357) ;  /* 0xfffffff800087947 */ /* 0x000fea000383ffff */
.L_x_333:
[----:B-1----:R1:W2:Y:S02]  /*aec0*/  SYNCS.PHASECHK.TRANS64.TRYWAIT P0, [R11+URZ], R6 ;  /* 0x000000060b0075a7 */ /* 0x0022a4000800017f */
[----:B--2---:R-:W-:Y:S05]  /*aed0*/  @!P0 NANOSLEEP.SYNCS 0x989680 ;  /* 0x009896800000895d */ /* 0x004fea0003900000 */
[----:B------:R-:W2:Y:S02]  /*aee0*/  @!P0 SYNCS.PHASECHK.TRANS64 P0, [R11+URZ], R6 ;  /* 0x000000060b0085a7 */ /* 0x000ea4000800007f */
[----:B--2---:R-:W-:Y:S05]  /*aef0*/  @!P0 BRA `(.L_x_333) ;  /* 0xfffffffc00f08947 */ /* 0x004fea000383ffff */
[----:B------:R-:W-:Y:S05]  /*af00*/  BRA `(.L_x_358) ;  /* 0xfffffff800107947 */ /* 0x000fea000383ffff */
.L_x_359:
[----:B------:R-:W-:-:S00]  /*af10*/  BRA `(.L_x_359) ;  /* 0xfffffffc00fc7947 */ /* 0x000fc0000383ffff */
[----:B------:R-:W-:-:S00]  /*af20*/  NOP ;  /* 0x0000000000007918 */ /* 0x000fc00000000000 */
        /* <DEDUP_REMOVED lines=13> */
.L_x_360:


//--------------------- .nv.global.init           --------------------------
	.section	.nv.global.init,"aw",@progbits
.nv.global.init:
	.type		$str$22,@object
	.size		$str$22,($str$23 - $str$22)
$str$22:
        /*0000*/ 	.byte	0x6b, 0x5f, 0x74, 0x69, 0x6c, 0x65, 0x5f, 0x63, 0x6f, 0x75, 0x6e, 0x74, 0x20, 0x3e, 0x3d, 0x20
        /*0010*/ 	.byte	0x31, 0x00
	.type		$str$23,@object
	.size		$str$23,(__unnamed_1 - $str$23)
$str$23:
        /*0012*/ 	.byte	0x2f, 0x74, 0x6d, 0x70, 0x2f, 0x63, 0x75, 0x74, 0x6c, 0x61, 0x73, 0x73, 0x5f, 0x73, 0x77, 0x65
        /*0022*/ 	.byte	0x65, 0x70, 0x5f, 0x73, 0x72, 0x63, 0x2f, 0x69, 0x6e, 0x63, 0x6c, 0x75, 0x64, 0x65, 0x2f, 0x63
        /*0032*/ 	.byte	0x75, 0x74, 0x6c, 0x61, 0x73, 0x73, 0x2f, 0x67, 0x65, 0x6d, 0x6d, 0x2f, 0x63, 0x6f, 0x6c, 0x6c
        /*0042*/ 	.byte	0x65, 0x63, 0x74, 0x69, 0x76, 0x65, 0x2f, 0x73, 0x6d, 0x39, 0x30, 0x5f, 0x6d, 0x6d, 0x61, 0x5f
        /*0052*/ 	.byte	0x74, 0x6d, 0x61, 0x5f, 0x67, 0x6d, 0x6d, 0x61, 0x5f, 0x73, 0x73, 0x5f, 0x77, 0x61, 0x72, 0x70
        /*0062*/ 	.byte	0x73, 0x70, 0x65, 0x63, 0x69, 0x61, 0x6c, 0x69, 0x7a, 0x65, 0x64, 0x2e, 0x68, 0x70, 0x70, 0x00
	.type		__unnamed_1,@object
	.size		__unnamed_1,(.L_0 - __unnamed_1)
__unnamed_1:
        /*0072*/ 	.byte	0x76, 0x6f, 0x69, 0x64, 0x20, 0x63, 0x75, 0x74, 0x6c, 0x61, 0x73, 0x73, 0x3a, 0x3a, 0x67, 0x65
        /* <DEDUP_REMOVED lines=172> */
        /*0b42*/ 	.byte	0x3a, 0x3a, 0x69, 0x64, 0x65, 0x6e, 0x74, 0x69, 0x74, 0x79, 0x5d, 0x00
.L_0:


//--------------------- .nv.shared._ZN7cutlass13device_kernelINS_4gemm6kernel13GemmUniversalIN4cute5tupleIJiiiiEEENS1_10collective13CollectiveMmaINS1_34MainloopSm90TmaGmmaWarpSpecializedILi18ENS5_IJNS4_1CILi1EEENSA_ILi8EEESB_EEENS1_35KernelTmaWarpSpecializedCooperativeEEENS5_IJNSA_ILi256EEENSA_ILi128EEENSA_ILi32EEEEEEaNS5_IJlSB_lEEEaSK_NS4_8TiledMMAINS4_8MMA_AtomIJNS4_4SM904GMMA27MMA_64x128x32_S32S8S8_SS_TNEEEENS4_6LayoutINS5_IJNSA_ILi2EEESB_SB_EEENS5_IJSB_NSA_ILi0EEESU_EEEEENS5_IJNS4_10UnderscoreESX_SX_EEEEENS4_23SM90_TMA_LOAD_MULTICASTENS4_14ComposedLayoutINS4_7SwizzleILi1ELi4ELi3EEENS4_18smem_ptr_flag_bitsILi8EEENSR_INS5_IJSC_SI_EEENS5_IJSI_SB_EEEEEEEvNS4_8identityENS4_13SM90_TMA_LOADES19_vS1A_EENS_8epilogue10collective6detail29Sm90TmaWarpSpecializedAdapterINS1E_15DefaultEpilogueIaSK_SK_NS1D_6thread17LinearCombinationIaLi1EiiLNS1I_9ScaleType4KindE0ELNS_15FloatRoundStyleE2EaEENS1_15EpilogueDefaultEEEEEvvEEEEvNT_6ParamsE --------------------------
	.section	.nv.shared._ZN7cutlass13device_kernelINS_4gemm6kernel13GemmUniversalIN4cute5tupleIJiiiiEEENS1_10collective13CollectiveMmaINS1_34MainloopSm90TmaGmmaWarpSpecializedILi18ENS5_IJNS4_1CILi1EEENSA_ILi8EEESB_EEENS1_35KernelTmaWarpSpecializedCooperativeEEENS5_IJNSA_ILi256EEENSA_ILi128EEENSA_ILi32EEEEEEaNS5_IJlSB_lEEEaSK_NS4_8TiledMMAINS4_8MMA_AtomIJNS4_4SM904GMMA27MMA_64x128x32_S32S8S8_SS_TNEEEENS4_6LayoutINS5_IJNSA_ILi2EEESB_SB_EEENS5_IJSB_NSA_ILi0EEESU_EEEEENS5_IJNS4_10UnderscoreESX_SX_EEEEENS4_23SM90_TMA_LOAD_MULTICASTENS4_14ComposedLayoutINS4_7SwizzleILi1ELi4ELi3EEENS4_18smem_ptr_flag_bitsILi8EEENSR_INS5_IJSC_SI_EEENS5_IJSI_SB_EEEEEEEvNS4_8identityENS4_13SM90_TMA_LOADES19_vS1A_EENS_8epilogue10collective6detail29Sm90TmaWarpSpecializedAdapterINS1E_15DefaultEpilogueIaSK_SK_NS1D_6thread17LinearCombinationIaLi1EiiLNS1I_9ScaleType4KindE0ELNS_15FloatRoundStyleE2EaEENS1_15EpilogueDefaultEEEEEvvEEEEvNT_6ParamsE,"aw",@nobits
	.sectionflags	@""
	.align	16
	.zero		1024


//--------------------- .nv.shared.reserved.0     --------------------------
	.section	.nv.shared.reserved.0,"aw",@nobits
	.weak		__nv_reservedSMEM_offset_0_alias
	.size		__nv_reservedSMEM_offset_0_alias, 0, 0
	.other		__nv_reservedSMEM_offset_0_alias,@"STO_CUDA_RESERVED_SHARED STV_DEFAULT"
__nv_reservedSMEM_offset_0_alias:
	.zero		0


//--------------------- .nv.global                --------------------------
	.section	.nv.global,"aw",@nobits
.nv.global:
	.type		_ZN40_INTERNAL_5c009880_4_k_cu_b0a83b7f_258364cute1_E,@object
	.size		_ZN40_INTERNAL_5c009880_4_k_cu_b0a83b7f_258364cute1_E,(_ZN40_INTERNAL_5c009880_4_k_cu_b0a83b7f_258364cuda3std3__45__cpo6cbeginE - _ZN40_INTERNAL_5c009880_4_k_cu_b0a83b7f_258364cute1_E)
_ZN40_INTERNAL_5c009880_4_k_cu_b0a83b7f_258364cute1_E:
	.zero		1
	.type		_ZN40_INTERNAL_5c009880_4_k_cu_b0a83b7f_258364cuda3std3__45__cpo6cbeginE,@object
	.size		_ZN40_INTERNAL_5c009880_4_k_cu_b0a83b7f_258364cuda3std3__45__cpo6cbeginE,(_ZN40_INTERNAL_5c009880_4_k_cu_b0a83b7f_258364cuda3std3__48in_placeE - _ZN40_INTERNAL_5c009880_4_k_cu_b0a83b7f_258364cuda3std3__45__cpo6cbeginE)
_ZN40_INTERNAL_5c009880_4_k_cu_b0a83b7f_258364cuda3std3__45__cpo6cbeginE:
	.zero		1
	.type		_ZN40_INTERNAL_5c009880_4_k_cu_b0a83b7f_258364cuda3std3__48in_placeE,@object
	.size		_ZN40_INTERNAL_5c009880_4_k_cu_b0a83b7f_258364cuda3std3__48in_placeE,(_ZN40_INTERNAL_5c009880_4_k_cu_b0a83b7f_258364cuda3std6ranges3__45__cpo9iter_moveE - _ZN40_INTERNAL_5c009880_4_k_cu_b0a83b7f_258364cuda3std3__48in_placeE)
_ZN40_INTERNAL_5c009880_4_k_cu_b0a83b7f_258364cuda3std3__48in_placeE:
	.zero		1
	.type		_ZN40_INTERNAL_5c009880_4_k_cu_b0a83b7f_258364cuda3std6ranges3__45__cpo9iter_moveE,@object
	.size		_ZN40_INTERNAL_5c009880_4_k_cu_b0a83b7f_258364cuda3std6ranges3__45__cpo9iter_moveE,(_ZN40_INTERNAL_5c009880_4_k_cu_b0a83b7f_258364cuda3std3__45__cpo5beginE - _ZN40_INTERNAL_5c009880_4_k_cu_b0a83b7f_258364cuda3std6ranges3__45__cpo9iter_moveE)
_ZN40_INTERNAL_5c009880_4_k_cu_b0a83b7f_258364cuda3std6ranges3__45__cpo9iter_moveE:
	.zero		1
	.type		_ZN40_INTERNAL_5c009880_4_k_cu_b0a83b7f_258364cuda3std3__45__cpo5beginE,@object
	.size		_ZN40_INTERNAL_5c009880_4_k_cu_b0a83b7f_258364cuda3std3__45__cpo5beginE,(_ZN40_INTERNAL_5c009880_4_k_cu_b0a83b7f_258364cuda3std3__442_GLOBAL__N__5c009880_4_k_cu_b0a83b7f_258366ignoreE - _ZN40_INTERNAL_5c009880_4_k_cu_b0a83b7f_258364cuda3std3__45__cpo5beginE)
_ZN40_INTERNAL_5c009880_4_k_cu_b0a83b7f_258364cuda3std3__45__cpo5beginE:
	.zero		1
	.type		_ZN40_INTERNAL_5c009880_4_k_cu_b0a83b7f_258364cuda3std3__442_GLOBAL__N__5c009880_4_k_cu_b0a83b7f_258366ignoreE,@object
	.size		_ZN40_INTERNAL_5c009880_4_k_cu_b0a83b7f_258364cuda3std3__442_GLOBAL__N__5c009880_4_k_cu_b0a83b7f_258366ignoreE,(_ZN40_INTERNAL_5c009880_4_k_cu_b0a83b7f_258364cute7productE - _ZN40_INTERNAL_5c009880_4_k_cu_b0a83b7f_258364cuda3std3__442_GLOBAL__N__5c009880_4_k_cu_b0a83b7f_258366ignoreE)
_ZN40_INTERNAL_5c009880_4_k_cu_b0a83b7f_258364cuda3std3__442_GLOBAL__N__5c009880_4_k_cu_b0a83b7f_258366ignoreE:
	.zero		1
	.type		_ZN40_INTERNAL_5c009880_4_k_cu_b0a83b7f_258364cute7productE,@object
	.size		_ZN40_INTERNAL_5c009880_4_k_cu_b0a83b7f_258364cute7productE,(_ZN40_INTERNAL_5c009880_4_k_cu_b0a83b7f_258364cuda3std3__45__cpo3endE - _ZN40_INTERNAL_5c009880_4_k_cu_b0a83b7f_258364cute7productE)
_ZN40_INTERNAL_5c009880_4_k_cu_b0a83b7f_258364cute7productE:
	.zero		1
	.type		_ZN40_INTERNAL_5c009880_4_k_cu_b0a83b7f_258364cuda3std3__45__cpo3endE,@object
	.size		_ZN40_INTERNAL_5c009880_4_k_cu_b0a83b7f_258364cuda3std3__45__cpo3endE,(_ZN40_INTERNAL_5c009880_4_k_cu_b0a83b7f_258364cuda3std3__419piecewise_constructE - _ZN40_INTERNAL_5c009880_4_k_cu_b0a83b7f_258364cuda3std3__45__cpo3endE)
_ZN40_INTERNAL_5c009880_4_k_cu_b0a83b7f_258364cuda3std3__45__cpo3endE:
	.zero		1
	.type		_ZN40_INTERNAL_5c009880_4_k_cu_b0a83b7f_258364cuda3std3__419piecewise_constructE,@object
	.size		_ZN40_INTERNAL_5c009880_4_k_cu_b0a83b7f_258364cuda3std3__419piecewise_constructE,(_ZN40_INTERNAL_5c009880_4_k_cu_b0a83b7f_258364cuda3std3__45__cpo4cendE - _ZN40_INTERNAL_5c009880_4_k_cu_b0a83b7f_258364cuda3std3__419piecewise_constructE)
_ZN40_INTERNAL_5c009880_4_k_cu_b0a83b7f_258364cuda3std3__419piecewise_constructE:
	.zero		1
	.type		_ZN40_INTERNAL_5c009880_4_k_cu_b0a83b7f_258364cuda3std3__45__cpo4cendE,@object
	.size		_ZN40_INTERNAL_5c009880_4_k_cu_b0a83b7f_258364cuda3std3__45__cpo4cendE,(_ZN40_INTERNAL_5c009880_4_k_cu_b0a83b7f_258364cuda3std6ranges3__45__cpo4swapE - _ZN40_INTERNAL_5c009880_4_k_cu_b0a83b7f_258364cuda3std3__45__cpo4cendE)
_ZN40_INTERNAL_5c009880_4_k_cu_b0a83b7f_258364cuda3std3__45__cpo4cendE:
	.zero		1
	.type		_ZN40_INTERNAL_5c009880_4_k_cu_b0a83b7f_258364cuda3std6ranges3__45__cpo4swapE,@object
	.size		_ZN40_INTERNAL_5c009880_4_k_cu_b0a83b7f_258364cuda3std6ranges3__45__cpo4swapE,(.L_8 - _ZN40_INTERNAL_5c009880_4_k_cu_b0a83b7f_258364cuda3std6ranges3__45__cpo4swapE)
_ZN40_INTERNAL_5c009880_4_k_cu_b0a83b7f_258364cuda3std6ranges3__45__cpo4swapE:
	.zero		1
.L_8:


//--------------------- .nv.constant0._ZN7cutlass13device_kernelINS_4gemm6kernel13GemmUniversalIN4cute5tupleIJiiiiEEENS1_10collective13CollectiveMmaINS1_34MainloopSm90TmaGmmaWarpSpecializedILi18ENS5_IJNS4_1CILi1EEENSA_ILi8EEESB_EEENS1_35KernelTmaWarpSpecializedCooperativeEEENS5_IJNSA_ILi256EEENSA_ILi128EEENSA_ILi32EEEEEEaNS5_IJlSB_lEEEaSK_NS4_8TiledMMAINS4_8MMA_AtomIJNS4_4SM904GMMA27MMA_64x128x32_S32S8S8_SS_TNEEEENS4_6LayoutINS5_IJNSA_ILi2EEESB_SB_EEENS5_IJSB_NSA_ILi0EEESU_EEEEENS5_IJNS4_10UnderscoreESX_SX_EEEEENS4_23SM90_TMA_LOAD_MULTICASTENS4_14ComposedLayoutINS4_7SwizzleILi1ELi4ELi3EEENS4_18smem_ptr_flag_bitsILi8EEENSR_INS5_IJSC_SI_EEENS5_IJSI_SB_EEEEEEEvNS4_8identityENS4_13SM90_TMA_LOADES19_vS1A_EENS_8epilogue10collective6detail29Sm90TmaWarpSpecializedAdapterINS1E_15DefaultEpilogueIaSK_SK_NS1D_6thread17LinearCombinationIaLi1EiiLNS1I_9ScaleType4KindE0ELNS_15FloatRoundStyleE2EaEENS1_15EpilogueDefaultEEEEEvvEEEEvNT_6ParamsE --------------------------
	.section	.nv.constant0._ZN7cutlass13device_kernelINS_4gemm6kernel13GemmUniversalIN4cute5tupleIJiiiiEEENS1_10collective13CollectiveMmaINS1_34MainloopSm90TmaGmmaWarpSpecializedILi18ENS5_IJNS4_1CILi1EEENSA_ILi8EEESB_EEENS1_35KernelTmaWarpSpecializedCooperativeEEENS5_IJNSA_ILi256EEENSA_ILi128EEENSA_ILi32EEEEEEaNS5_IJlSB_lEEEaSK_NS4_8TiledMMAINS4_8MMA_AtomIJNS4_4SM904GMMA27MMA_64x128x32_S32S8S8_SS_TNEEEENS4_6LayoutINS5_IJNSA_ILi2EEESB_SB_EEENS5_IJSB_NSA_ILi0EEESU_EEEEENS5_IJNS4_10UnderscoreESX_SX_EEEEENS4_23SM90_TMA_LOAD_MULTICASTENS4_14ComposedLayoutINS4_7SwizzleILi1ELi4ELi3EEENS4_18smem_ptr_flag_bitsILi8EEENSR_INS5_IJSC_SI_EEENS5_IJSI_SB_EEEEEEEvNS4_8identityENS4_13SM90_TMA_LOADES19_vS1A_EENS_8epilogue10collective6detail29Sm90TmaWarpSpecializedAdapterINS1E_15DefaultEpilogueIaSK_SK_NS1D_6thread17LinearCombinationIaLi1EiiLNS1I_9ScaleType4KindE0ELNS_15FloatRoundStyleE2EaEENS1_15EpilogueDefaultEEEEEvvEEEEvNT_6ParamsE,"a",@progbits
	.sectionflags	@""
	.align	4
.nv.constant0._ZN7cutlass13device_kernelINS_4gemm6kernel13GemmUniversalIN4cute5tupleIJiiiiEEENS1_10collective13CollectiveMmaINS1_34MainloopSm90TmaGmmaWarpSpecializedILi18ENS5_IJNS4_1CILi1EEENSA_ILi8EEESB_EEENS1_35KernelTmaWarpSpecializedCooperativeEEENS5_IJNSA_ILi256EEENSA_ILi128EEENSA_ILi32EEEEEEaNS5_IJlSB_lEEEaSK_NS4_8TiledMMAINS4_8MMA_AtomIJNS4_4SM904GMMA27MMA_64x128x32_S32S8S8_SS_TNEEEENS4_6LayoutINS5_IJNSA_ILi2EEESB_SB_EEENS5_IJSB_NSA_ILi0EEESU_EEEEENS5_IJNS4_10UnderscoreESX_SX_EEEEENS4_23SM90_TMA_LOAD_MULTICASTENS4_14ComposedLayoutINS4_7SwizzleILi1ELi4ELi3EEENS4_18smem_ptr_flag_bitsILi8EEENSR_INS5_IJSC_SI_EEENS5_IJSI_SB_EEEEEEEvNS4_8identityENS4_13SM90_TMA_LOADES19_vS1A_EENS_8epilogue10collective6detail29Sm90TmaWarpSpecializedAdapterINS1E_15DefaultEpilogueIaSK_SK_NS1D_6thread17LinearCombinationIaLi1EiiLNS1I_9ScaleType4KindE0ELNS_15FloatRoundStyleE2EaEENS1_15EpilogueDefaultEEEEEvvEEEEvNT_6ParamsE:
	.zero		1664


//--------------------- SYMBOLS --------------------------

	.type		.nv.reservedSmem.offset0,@object
	.size		.nv.reservedSmem.offset0,0x4
	.type		__assertfail,@function
